//
// Generated by NVIDIA NVVM Compiler
//
// Compiler Build ID: CL-36424714
// Cuda compilation tools, release 13.0, V13.0.88
// Based on NVVM 20.0.0
//

.version 9.0
.target sm_100
.address_size 64

// _ZZN36_GLOBAL__N__4d3ef2b8_4_k_cu_84434b2b29multiply_dp_gpu_shared_kernelEPdS0_S0_mE4Asub has been demoted
// _ZZN36_GLOBAL__N__4d3ef2b8_4_k_cu_84434b2b29multiply_dp_gpu_shared_kernelEPdS0_S0_mE4Bsub has been demoted

.entry _ZN36_GLOBAL__N__4d3ef2b8_4_k_cu_84434b2b22multiply_dp_gpu_kernelEPdS0_S0_m(
	.param .u64 .ptr .align 1 _ZN36_GLOBAL__N__4d3ef2b8_4_k_cu_84434b2b22multiply_dp_gpu_kernelEPdS0_S0_m_param_0,
	.param .u64 .ptr .align 1 _ZN36_GLOBAL__N__4d3ef2b8_4_k_cu_84434b2b22multiply_dp_gpu_kernelEPdS0_S0_m_param_1,
	.param .u64 .ptr .align 1 _ZN36_GLOBAL__N__4d3ef2b8_4_k_cu_84434b2b22multiply_dp_gpu_kernelEPdS0_S0_m_param_2,
	.param .u64 _ZN36_GLOBAL__N__4d3ef2b8_4_k_cu_84434b2b22multiply_dp_gpu_kernelEPdS0_S0_m_param_3
)
{
	.reg .pred 	%p<10>;
	.reg .b32 	%r<9>;
	.reg .b64 	%rd<77>;
	.reg .b64 	%fd<67>;

	ld.param.u64 	%rd25, [_ZN36_GLOBAL__N__4d3ef2b8_4_k_cu_84434b2b22multiply_dp_gpu_kernelEPdS0_S0_m_param_0];
	ld.param.u64 	%rd26, [_ZN36_GLOBAL__N__4d3ef2b8_4_k_cu_84434b2b22multiply_dp_gpu_kernelEPdS0_S0_m_param_1];
	ld.param.u64 	%rd24, [_ZN36_GLOBAL__N__4d3ef2b8_4_k_cu_84434b2b22multiply_dp_gpu_kernelEPdS0_S0_m_param_3];
	cvta.to.global.u64 	%rd1, %rd26;
	cvta.to.global.u64 	%rd2, %rd25;
	mov.u32 	%r1, %ctaid.y;
	mov.u32 	%r2, %ntid.y;
	mov.u32 	%r3, %tid.y;
	mad.lo.s32 	%r4, %r1, %r2, %r3;
	cvt.u64.u32 	%rd3, %r4;
	mov.u32 	%r5, %ctaid.x;
	mov.u32 	%r6, %ntid.x;
	mov.u32 	%r7, %tid.x;
	mad.lo.s32 	%r8, %r5, %r6, %r7;
	cvt.u64.u32 	%rd4, %r8;
	max.u64 	%rd27, %rd3, %rd4;
	setp.ge.u64 	%p1, %rd27, %rd24;
	@%p1 bra 	$L__BB0_13;
	mul.lo.s64 	%rd5, %rd24, %rd4;
	add.s64 	%rd29, %rd24, -1;
	and.b64  	%rd6, %rd24, 7;
	setp.lt.u64 	%p2, %rd29, 7;
	mov.f64 	%fd66, 0d0000000000000000;
	mov.b64 	%rd75, 0;
	@%p2 bra 	$L__BB0_4;
	and.b64  	%rd75, %rd24, -8;
	shl.b64 	%rd30, %rd3, 3;
	add.s64 	%rd72, %rd2, %rd30;
	shl.b64 	%rd9, %rd24, 6;
	shl.b64 	%rd31, %rd5, 3;
	add.s64 	%rd32, %rd31, %rd1;
	add.s64 	%rd71, %rd32, 32;
	mov.f64 	%fd66, 0d0000000000000000;
	mov.u64 	%rd73, %rd75;
$L__BB0_3:
	.pragma "nounroll";
	ld.global.f64 	%fd16, [%rd72];
	ld.global.f64 	%fd17, [%rd71+-32];
	fma.rn.f64 	%fd18, %fd16, %fd17, %fd66;
	shl.b64 	%rd33, %rd24, 3;
	add.s64 	%rd34, %rd72, %rd33;
	ld.global.f64 	%fd19, [%rd34];
	ld.global.f64 	%fd20, [%rd71+-24];
	fma.rn.f64 	%fd21, %fd19, %fd20, %fd18;
	add.s64 	%rd35, %rd34, %rd33;
	ld.global.f64 	%fd22, [%rd35];
	ld.global.f64 	%fd23, [%rd71+-16];
	fma.rn.f64 	%fd24, %fd22, %fd23, %fd21;
	add.s64 	%rd36, %rd35, %rd33;
	ld.global.f64 	%fd25, [%rd36];
	ld.global.f64 	%fd26, [%rd71+-8];
	fma.rn.f64 	%fd27, %fd25, %fd26, %fd24;
	add.s64 	%rd37, %rd36, %rd33;
	ld.global.f64 	%fd28, [%rd37];
	ld.global.f64 	%fd29, [%rd71];
	fma.rn.f64 	%fd30, %fd28, %fd29, %fd27;
	add.s64 	%rd38, %rd37, %rd33;
	ld.global.f64 	%fd31, [%rd38];
	ld.global.f64 	%fd32, [%rd71+8];
	fma.rn.f64 	%fd33, %fd31, %fd32, %fd30;
	add.s64 	%rd39, %rd38, %rd33;
	ld.global.f64 	%fd34, [%rd39];
	ld.global.f64 	%fd35, [%rd71+16];
	fma.rn.f64 	%fd36, %fd34, %fd35, %fd33;
	add.s64 	%rd40, %rd39, %rd33;
	ld.global.f64 	%fd37, [%rd40];
	ld.global.f64 	%fd38, [%rd71+24];
	fma.rn.f64 	%fd66, %fd37, %fd38, %fd36;
	add.s64 	%rd73, %rd73, -8;
	add.s64 	%rd72, %rd72, %rd9;
	add.s64 	%rd71, %rd71, 64;
	setp.ne.s64 	%p3, %rd73, 0;
	@%p3 bra 	$L__BB0_3;
$L__BB0_4:
	setp.eq.s64 	%p4, %rd6, 0;
	@%p4 bra 	$L__BB0_12;
	and.b64  	%rd18, %rd24, 3;
	setp.lt.u64 	%p5, %rd6, 4;
	@%p5 bra 	$L__BB0_7;
	mad.lo.s64 	%rd41, %rd75, %rd24, %rd3;
	shl.b64 	%rd42, %rd41, 3;
	add.s64 	%rd43, %rd2, %rd42;
	ld.global.f64 	%fd40, [%rd43];
	add.s64 	%rd44, %rd75, %rd5;
	shl.b64 	%rd45, %rd44, 3;
	add.s64 	%rd46, %rd1, %rd45;
	ld.global.f64 	%fd41, [%rd46];
	fma.rn.f64 	%fd42, %fd40, %fd41, %fd66;
	shl.b64 	%rd47, %rd24, 3;
	add.s64 	%rd48, %rd43, %rd47;
	ld.global.f64 	%fd43, [%rd48];
	ld.global.f64 	%fd44, [%rd46+8];
	fma.rn.f64 	%fd45, %fd43, %fd44, %fd42;
	add.s64 	%rd49, %rd48, %rd47;
	ld.global.f64 	%fd46, [%rd49];
	ld.global.f64 	%fd47, [%rd46+16];
	fma.rn.f64 	%fd48, %fd46, %fd47, %fd45;
	add.s64 	%rd50, %rd49, %rd47;
	ld.global.f64 	%fd49, [%rd50];
	ld.global.f64 	%fd50, [%rd46+24];
	fma.rn.f64 	%fd66, %fd49, %fd50, %fd48;
	add.s64 	%rd75, %rd75, 4;
$L__BB0_7:
	setp.eq.s64 	%p6, %rd18, 0;
	@%p6 bra 	$L__BB0_12;
	setp.eq.s64 	%p7, %rd18, 1;
	@%p7 bra 	$L__BB0_10;
	mad.lo.s64 	%rd51, %rd75, %rd24, %rd3;
	shl.b64 	%rd52, %rd51, 3;
	add.s64 	%rd53, %rd2, %rd52;
	ld.global.f64 	%fd52, [%rd53];
	add.s64 	%rd54, %rd75, %rd5;
	shl.b64 	%rd55, %rd54, 3;
	add.s64 	%rd56, %rd1, %rd55;
	ld.global.f64 	%fd53, [%rd56];
	fma.rn.f64 	%fd54, %fd52, %fd53, %fd66;
	shl.b64 	%rd57, %rd24, 3;
	add.s64 	%rd58, %rd53, %rd57;
	ld.global.f64 	%fd55, [%rd58];
	ld.global.f64 	%fd56, [%rd56+8];
	fma.rn.f64 	%fd66, %fd55, %fd56, %fd54;
	add.s64 	%rd75, %rd75, 2;
$L__BB0_10:
	and.b64  	%rd59, %rd24, 1;
	setp.eq.b64 	%p8, %rd59, 1;
	not.pred 	%p9, %p8;
	@%p9 bra 	$L__BB0_12;
	mad.lo.s64 	%rd60, %rd75, %rd24, %rd3;
	shl.b64 	%rd61, %rd60, 3;
	add.s64 	%rd62, %rd2, %rd61;
	ld.global.f64 	%fd57, [%rd62];
	add.s64 	%rd63, %rd75, %rd5;
	shl.b64 	%rd64, %rd63, 3;
	add.s64 	%rd65, %rd1, %rd64;
	ld.global.f64 	%fd58, [%rd65];
	fma.rn.f64 	%fd66, %fd57, %fd58, %fd66;
$L__BB0_12:
	ld.param.u64 	%rd70, [_ZN36_GLOBAL__N__4d3ef2b8_4_k_cu_84434b2b22multiply_dp_gpu_kernelEPdS0_S0_m_param_2];
	add.s64 	%rd66, %rd5, %rd3;
	cvta.to.global.u64 	%rd67, %rd70;
	shl.b64 	%rd68, %rd66, 3;
	add.s64 	%rd69, %rd67, %rd68;
	st.global.f64 	[%rd69], %fd66;
$L__BB0_13:
	ret;

}
.entry _ZN36_GLOBAL__N__4d3ef2b8_4_k_cu_84434b2b29multiply_dp_gpu_shared_kernelEPdS0_S0_m(
	.param .u64 .ptr .align 1 _ZN36_GLOBAL__N__4d3ef2b8_4_k_cu_84434b2b29multiply_dp_gpu_shared_kernelEPdS0_S0_m_param_0,
	.param .u64 .ptr .align 1 _ZN36_GLOBAL__N__4d3ef2b8_4_k_cu_84434b2b29multiply_dp_gpu_shared_kernelEPdS0_S0_m_param_1,
	.param .u64 .ptr .align 1 _ZN36_GLOBAL__N__4d3ef2b8_4_k_cu_84434b2b29multiply_dp_gpu_shared_kernelEPdS0_S0_m_param_2,
	.param .u64 _ZN36_GLOBAL__N__4d3ef2b8_4_k_cu_84434b2b29multiply_dp_gpu_shared_kernelEPdS0_S0_m_param_3
)
{
	.reg .pred 	%p<11>;
	.reg .b32 	%r<44>;
	.reg .b64 	%rd<47>;
	.reg .b64 	%fd<77>;
	// demoted variable
	.shared .align 8 .b8 _ZZN36_GLOBAL__N__4d3ef2b8_4_k_cu_84434b2b29multiply_dp_gpu_shared_kernelEPdS0_S0_mE4Asub[8192];
	// demoted variable
	.shared .align 8 .b8 _ZZN36_GLOBAL__N__4d3ef2b8_4_k_cu_84434b2b29multiply_dp_gpu_shared_kernelEPdS0_S0_mE4Bsub[8192];
	ld.param.u64 	%rd20, [_ZN36_GLOBAL__N__4d3ef2b8_4_k_cu_84434b2b29multiply_dp_gpu_shared_kernelEPdS0_S0_m_param_0];
	ld.param.u64 	%rd21, [_ZN36_GLOBAL__N__4d3ef2b8_4_k_cu_84434b2b29multiply_dp_gpu_shared_kernelEPdS0_S0_m_param_1];
	ld.param.u64 	%rd22, [_ZN36_GLOBAL__N__4d3ef2b8_4_k_cu_84434b2b29multiply_dp_gpu_shared_kernelEPdS0_S0_m_param_2];
	ld.param.u64 	%rd23, [_ZN36_GLOBAL__N__4d3ef2b8_4_k_cu_84434b2b29multiply_dp_gpu_shared_kernelEPdS0_S0_m_param_3];
	mov.u32 	%r19, %ctaid.y;
	mov.u32 	%r1, %ctaid.x;
	mov.u32 	%r2, %ntid.y;
	mov.u32 	%r3, %tid.y;
	mad.lo.s32 	%r20, %r19, %r2, %r3;
	cvt.u64.u32 	%rd1, %r20;
	mov.u32 	%r4, %ntid.x;
	mov.u32 	%r5, %tid.x;
	mad.lo.s32 	%r21, %r1, %r4, %r5;
	cvt.u64.u32 	%rd2, %r21;
	max.u64 	%rd24, %rd1, %rd2;
	setp.ge.u64 	%p1, %rd24, %rd23;
	@%p1 bra 	$L__BB1_16;
	cvt.rn.f64.u64 	%fd16, %rd23;
	cvt.rn.f64.u32 	%fd17, %r4;
	div.rn.f64 	%fd18, %fd16, %fd17;
	cvt.rpi.f64.f64 	%fd19, %fd18;
	cvt.rzi.u64.f64 	%rd3, %fd19;
	setp.eq.s64 	%p2, %rd3, 0;
	mov.f64 	%fd75, 0d0000000000000000;
	@%p2 bra 	$L__BB1_15;
	cvt.u64.u32 	%rd4, %r4;
	cvt.u64.u32 	%rd5, %r5;
	cvt.u64.u32 	%rd6, %r2;
	cvt.u64.u32 	%rd26, %r3;
	mul.wide.u32 	%rd27, %r1, %r4;
	add.s64 	%rd28, %rd27, %rd5;
	shl.b32 	%r22, %r5, 8;
	mov.u32 	%r23, _ZZN36_GLOBAL__N__4d3ef2b8_4_k_cu_84434b2b29multiply_dp_gpu_shared_kernelEPdS0_S0_mE4Asub;
	shl.b32 	%r24, %r3, 3;
	add.s32 	%r9, %r23, %r24;
	add.s32 	%r6, %r9, %r22;
	mad.lo.s64 	%rd7, %rd23, %rd28, %rd26;
	mov.u32 	%r25, _ZZN36_GLOBAL__N__4d3ef2b8_4_k_cu_84434b2b29multiply_dp_gpu_shared_kernelEPdS0_S0_mE4Bsub;
	add.s32 	%r7, %r25, %r22;
	add.s32 	%r8, %r7, %r24;
	and.b32  	%r26, %r4, 7;
	and.b32  	%r10, %r4, 3;
	and.b64  	%rd8, %rd4, 2040;
	add.s32 	%r11, %r26, -1;
	and.b32  	%r12, %r4, 1;
	add.s32 	%r13, %r7, 32;
	add.s32 	%r14, %r9, 1024;
	cvta.to.global.u64 	%rd9, %rd20;
	cvta.to.global.u64 	%rd10, %rd21;
	mov.f64 	%fd75, 0d0000000000000000;
	mov.b64 	%rd42, 0;
$L__BB1_3:
	setp.lt.u32 	%p3, %r4, 8;
	mad.lo.s64 	%rd30, %rd42, %rd4, %rd5;
	mad.lo.s64 	%rd31, %rd30, %rd23, %rd1;
	shl.b64 	%rd32, %rd31, 3;
	add.s64 	%rd33, %rd9, %rd32;
	ld.global.f64 	%fd22, [%rd33];
	st.shared.f64 	[%r6], %fd22;
	mad.lo.s64 	%rd34, %rd42, %rd6, %rd7;
	shl.b64 	%rd35, %rd34, 3;
	add.s64 	%rd36, %rd10, %rd35;
	ld.global.f64 	%fd23, [%rd36];
	st.shared.f64 	[%r8], %fd23;
	bar.sync 	0;
	mov.b64 	%rd45, 0;
	@%p3 bra 	$L__BB1_6;
	mov.u32 	%r42, %r14;
	mov.u32 	%r43, %r13;
	mov.u64 	%rd43, %rd8;
$L__BB1_5:
	.pragma "nounroll";
	ld.shared.f64 	%fd24, [%r42+-1024];
	ld.shared.f64 	%fd25, [%r43+-32];
	fma.rn.f64 	%fd26, %fd24, %fd25, %fd75;
	ld.shared.f64 	%fd27, [%r42+-768];
	ld.shared.f64 	%fd28, [%r43+-24];
	fma.rn.f64 	%fd29, %fd27, %fd28, %fd26;
	ld.shared.f64 	%fd30, [%r42+-512];
	ld.shared.f64 	%fd31, [%r43+-16];
	fma.rn.f64 	%fd32, %fd30, %fd31, %fd29;
	ld.shared.f64 	%fd33, [%r42+-256];
	ld.shared.f64 	%fd34, [%r43+-8];
	fma.rn.f64 	%fd35, %fd33, %fd34, %fd32;
	ld.shared.f64 	%fd36, [%r42];
	ld.shared.f64 	%fd37, [%r43];
	fma.rn.f64 	%fd38, %fd36, %fd37, %fd35;
	ld.shared.f64 	%fd39, [%r42+256];
	ld.shared.f64 	%fd40, [%r43+8];
	fma.rn.f64 	%fd41, %fd39, %fd40, %fd38;
	ld.shared.f64 	%fd42, [%r42+512];
	ld.shared.f64 	%fd43, [%r43+16];
	fma.rn.f64 	%fd44, %fd42, %fd43, %fd41;
	ld.shared.f64 	%fd45, [%r42+768];
	ld.shared.f64 	%fd46, [%r43+24];
	fma.rn.f64 	%fd75, %fd45, %fd46, %fd44;
	add.s64 	%rd43, %rd43, -8;
	add.s32 	%r43, %r43, 64;
	add.s32 	%r42, %r42, 2048;
	setp.ne.s64 	%p4, %rd43, 0;
	mov.u64 	%rd45, %rd8;
	@%p4 bra 	$L__BB1_5;
$L__BB1_6:
	and.b64  	%rd37, %rd4, 7;
	setp.eq.s64 	%p5, %rd37, 0;
	@%p5 bra 	$L__BB1_14;
	setp.lt.u32 	%p6, %r11, 3;
	@%p6 bra 	$L__BB1_9;
	cvt.u32.u64 	%r27, %rd45;
	shl.b32 	%r28, %r27, 8;
	add.s32 	%r29, %r9, %r28;
	ld.shared.f64 	%fd48, [%r29];
	shl.b32 	%r30, %r27, 3;
	add.s32 	%r31, %r7, %r30;
	ld.shared.f64 	%fd49, [%r31];
	fma.rn.f64 	%fd50, %fd48, %fd49, %fd75;
	ld.shared.f64 	%fd51, [%r29+256];
	ld.shared.f64 	%fd52, [%r31+8];
	fma.rn.f64 	%fd53, %fd51, %fd52, %fd50;
	ld.shared.f64 	%fd54, [%r29+512];
	ld.shared.f64 	%fd55, [%r31+16];
	fma.rn.f64 	%fd56, %fd54, %fd55, %fd53;
	ld.shared.f64 	%fd57, [%r29+768];
	ld.shared.f64 	%fd58, [%r31+24];
	fma.rn.f64 	%fd75, %fd57, %fd58, %fd56;
	add.s64 	%rd45, %rd45, 4;
$L__BB1_9:
	setp.eq.s32 	%p7, %r10, 0;
	@%p7 bra 	$L__BB1_14;
	setp.eq.s32 	%p8, %r10, 1;
	@%p8 bra 	$L__BB1_12;
	cvt.u32.u64 	%r32, %rd45;
	shl.b32 	%r33, %r32, 8;
	add.s32 	%r34, %r9, %r33;
	ld.shared.f64 	%fd60, [%r34];
	shl.b32 	%r35, %r32, 3;
	add.s32 	%r36, %r7, %r35;
	ld.shared.f64 	%fd61, [%r36];
	fma.rn.f64 	%fd62, %fd60, %fd61, %fd75;
	ld.shared.f64 	%fd63, [%r34+256];
	ld.shared.f64 	%fd64, [%r36+8];
	fma.rn.f64 	%fd75, %fd63, %fd64, %fd62;
	add.s64 	%rd45, %rd45, 2;
$L__BB1_12:
	setp.eq.s32 	%p9, %r12, 0;
	@%p9 bra 	$L__BB1_14;
	cvt.u32.u64 	%r37, %rd45;
	shl.b32 	%r38, %r37, 8;
	add.s32 	%r39, %r9, %r38;
	ld.shared.f64 	%fd65, [%r39];
	shl.b32 	%r40, %r37, 3;
	add.s32 	%r41, %r7, %r40;
	ld.shared.f64 	%fd66, [%r41];
	fma.rn.f64 	%fd75, %fd65, %fd66, %fd75;
$L__BB1_14:
	bar.sync 	0;
	add.s64 	%rd42, %rd42, 1;
	setp.ne.s64 	%p10, %rd42, %rd3;
	@%p10 bra 	$L__BB1_3;
$L__BB1_15:
	mad.lo.s64 	%rd38, %rd23, %rd2, %rd1;
	cvta.to.global.u64 	%rd39, %rd22;
	shl.b64 	%rd40, %rd38, 3;
	add.s64 	%rd41, %rd39, %rd40;
	st.global.f64 	[%rd41], %fd75;
$L__BB1_16:
	ret;

}


// ===== COMPILED SASS (sm_100) =====

	.target	sm_100

	.elftype	@"ET_EXEC"


//--------------------- .note.nv.tkinfo           --------------------------
	.section	.note.nv.tkinfo,"",@"SHT_NOTE"
	.sectionflags	@"SHF_NOTE_NV_TKINFO"
	.tkinfo
        /*0018*/ 	.word	0x00000002
        /*0030*/ 	.string	""
        /*0030*/ 	.string	"ptxas"
        /*0030*/ 	.string	"Cuda compilation tools, release 13.0, V13.0.88"
        /*0030*/ 	.string	"Build cuda_13.0.r13.0/compiler.36424714_0"
        /*0030*/ 	.string	"-arch sm_100 -m 64 "



//--------------------- .note.nv.cuinfo           --------------------------
	.section	.note.nv.cuinfo,"",@"SHT_NOTE"
	.sectionflags	@"SHF_NOTE_NV_CUINFO"
        /*0018*/ 	.short	0x0002
        /*001a*/ 	.short	0x0064
        /*001c*/ 	.short	0x0082
	.zero		2


//--------------------- .nv.info                  --------------------------
	.section	.nv.info,"",@"SHT_CUDA_INFO"
	.align	4


	//----- nvinfo : EIATTR_REGCOUNT
	.align		4
        /*0000*/ 	.byte	0x04, 0x2f
        /*0002*/ 	.short	(.L_1 - .L_0)
	.align		4
.L_0:
        /*0004*/ 	.word	index@(_ZN36_GLOBAL__N__4d3ef2b8_4_k_cu_84434b2b22multiply_dp_gpu_kernelEPdS0_S0_m)
        /*0008*/ 	.word	0x00000020


	//----- nvinfo : EIATTR_FRAME_SIZE
	.align		4
.L_1:
        /*000c*/ 	.byte	0x04, 0x11
        /*000e*/ 	.short	(.L_3 - .L_2)
	.align		4
.L_2:
        /*0010*/ 	.word	index@(_ZN36_GLOBAL__N__4d3ef2b8_4_k_cu_84434b2b22multiply_dp_gpu_kernelEPdS0_S0_m)
        /*0014*/ 	.word	0x00000000


	//----- nvinfo : EIATTR_REGCOUNT
	.align		4
.L_3:
        /*0018*/ 	.byte	0x04, 0x2f
        /*001a*/ 	.short	(.L_5 - .L_4)
	.align		4
.L_4:
        /*001c*/ 	.word	index@(_ZN36_GLOBAL__N__4d3ef2b8_4_k_cu_84434b2b29multiply_dp_gpu_shared_kernelEPdS0_S0_m)
        /*0020*/ 	.word	0x00000028


	//----- nvinfo : EIATTR_FRAME_SIZE
	.align		4
.L_5:
        /*0024*/ 	.byte	0x04, 0x11
        /*0026*/ 	.short	(.L_7 - .L_6)
	.align		4
.L_6:
        /*0028*/ 	.word	index@($__internal_0_$__cuda_sm20_div_rn_f64_full)
        /*002c*/ 	.word	0x00000000


	//----- nvinfo : EIATTR_FRAME_SIZE
	.align		4
.L_7:
        /*0030*/ 	.byte	0x04, 0x11
        /*0032*/ 	.short	(.L_9 - .L_8)
	.align		4
.L_8:
        /*0034*/ 	.word	index@(_ZN36_GLOBAL__N__4d3ef2b8_4_k_cu_84434b2b29multiply_dp_gpu_shared_kernelEPdS0_S0_m)
        /*0038*/ 	.word	0x00000000


	//----- nvinfo : EIATTR_MIN_STACK_SIZE
	.align		4
.L_9:
        /*003c*/ 	.byte	0x04, 0x12
        /*003e*/ 	.short	(.L_11 - .L_10)
	.align		4
.L_10:
        /*0040*/ 	.word	index@(_ZN36_GLOBAL__N__4d3ef2b8_4_k_cu_84434b2b29multiply_dp_gpu_shared_kernelEPdS0_S0_m)
        /*0044*/ 	.word	0x00000000


	//----- nvinfo : EIATTR_MIN_STACK_SIZE
	.align		4
.L_11:
        /*0048*/ 	.byte	0x04, 0x12
        /*004a*/ 	.short	(.L_13 - .L_12)
	.align		4
.L_12:
        /*004c*/ 	.word	index@(_ZN36_GLOBAL__N__4d3ef2b8_4_k_cu_84434b2b22multiply_dp_gpu_kernelEPdS0_S0_m)
        /*0050*/ 	.word	0x00000000
.L_13:


//--------------------- .nv.compat                --------------------------
	.section	.nv.compat,"",@"SHT_CUDA_COMPAT_INFO"
	.align	4
        /*0000*/ 	.byte	0x02, 0x09, 0x00, 0x00, 0x02, 0x02, 0x01, 0x00, 0x02, 0x05, 0x05, 0x00, 0x03, 0x07, 0x01, 0x01
        /*0010*/ 	.byte	0x02, 0x03, 0x00, 0x00, 0x02, 0x06, 0x01, 0x00, 0x04, 0x0b, 0x08, 0x00, 0x01, 0x00, 0x00, 0x00
        /*0020*/ 	.byte	0x00, 0x00, 0x00, 0x00


//--------------------- .nv.info._ZN36_GLOBAL__N__4d3ef2b8_4_k_cu_84434b2b29multiply_dp_gpu_shared_kernelEPdS0_S0_m --------------------------
	.section	.nv.info._ZN36_GLOBAL__N__4d3ef2b8_4_k_cu_84434b2b29multiply_dp_gpu_shared_kernelEPdS0_S0_m,"",@"SHT_CUDA_INFO"
	.sectionflags	@""
	.align	4


	//----- nvinfo : EIATTR_CUDA_API_VERSION
	.align		4
        /*0000*/ 	.byte	0x04, 0x37
        /*0002*/ 	.short	(.L_15 - .L_14)
.L_14:
        /*0004*/ 	.word	0x00000082


	//----- nvinfo : EIATTR_KPARAM_INFO
	.align		4
.L_15:
        /*0008*/ 	.byte	0x04, 0x17
        /*000a*/ 	.short	(.L_17 - .L_16)
.L_16:
        /*000c*/ 	.word	0x00000000
        /*0010*/ 	.short	0x0003
        /*0012*/ 	.short	0x0018
        /*0014*/ 	.byte	0x00, 0xf0, 0x21, 0x00


	//----- nvinfo : EIATTR_KPARAM_INFO
	.align		4
.L_17:
        /*0018*/ 	.byte	0x04, 0x17
        /*001a*/ 	.short	(.L_19 - .L_18)
.L_18:
        /*001c*/ 	.word	0x00000000
        /*0020*/ 	.short	0x0002
        /*0022*/ 	.short	0x0010
        /*0024*/ 	.byte	0x00, 0xf5, 0x21, 0x00


	//----- nvinfo : EIATTR_KPARAM_INFO
	.align		4
.L_19:
        /*0028*/ 	.byte	0x04, 0x17
        /*002a*/ 	.short	(.L_21 - .L_20)
.L_20:
        /*002c*/ 	.word	0x00000000
        /*0030*/ 	.short	0x0001
        /*0032*/ 	.short	0x0008
        /*0034*/ 	.byte	0x00, 0xf5, 0x21, 0x00


	//----- nvinfo : EIATTR_KPARAM_INFO
	.align		4
.L_21:
        /*0038*/ 	.byte	0x04, 0x17
        /*003a*/ 	.short	(.L_23 - .L_22)
.L_22:
        /*003c*/ 	.word	0x00000000
        /*0040*/ 	.short	0x0000
        /*0042*/ 	.short	0x0000
        /*0044*/ 	.byte	0x00, 0xf5, 0x21, 0x00


	//----- nvinfo : EIATTR_SPARSE_MMA_MASK
	.align		4
.L_23:
        /*0048*/ 	.byte	0x03, 0x50
        /*004a*/ 	.short	0x0000


	//----- nvinfo : EIATTR_MAXREG_COUNT
	.align		4
        /*004c*/ 	.byte	0x03, 0x1b
        /*004e*/ 	.short	0x00ff


	//----- nvinfo : EIATTR_NUM_BARRIERS
	.align		4
        /*0050*/ 	.byte	0x02, 0x4c
        /*0052*/ 	.byte	0x01
	.zero		1


	//----- nvinfo : EIATTR_MERCURY_ISA_VERSION
	.align		4
        /*0054*/ 	.byte	0x03, 0x5f
        /*0056*/ 	.short	0x0101


	//----- nvinfo : EIATTR_VRC_CTA_INIT_COUNT
	.align		4
        /*0058*/ 	.byte	0x02, 0x4a
	.zero		1
	.zero		1


	//----- nvinfo : EIATTR_EXIT_INSTR_OFFSETS
	.align		4
        /*005c*/ 	.byte	0x04, 0x1c
        /*005e*/ 	.short	(.L_25 - .L_24)


	//   ....[0]....
.L_24:
        /*0060*/ 	.word	0x000000f0


	//   ....[1]....
        /*0064*/ 	.word	0x00000ae0


	//----- nvinfo : EIATTR_CRS_STACK_SIZE
	.align		4
.L_25:
        /*0068*/ 	.byte	0x04, 0x1e
        /*006a*/ 	.short	(.L_27 - .L_26)
.L_26:
        /*006c*/ 	.word	0x00000000


	//----- nvinfo : EIATTR_CBANK_PARAM_SIZE
	.align		4
.L_27:
        /*0070*/ 	.byte	0x03, 0x19
        /*0072*/ 	.short	0x0020


	//----- nvinfo : EIATTR_PARAM_CBANK
	.align		4
        /*0074*/ 	.byte	0x04, 0x0a
        /*0076*/ 	.short	(.L_29 - .L_28)
	.align		4
.L_28:
        /*0078*/ 	.word	index@(.nv.constant0._ZN36_GLOBAL__N__4d3ef2b8_4_k_cu_84434b2b29multiply_dp_gpu_shared_kernelEPdS0_S0_m)
        /*007c*/ 	.short	0x0380
        /*007e*/ 	.short	0x0020


	//----- nvinfo : EIATTR_SW_WAR
	.align		4
.L_29:
        /*0080*/ 	.byte	0x04, 0x36
        /*0082*/ 	.short	(.L_31 - .L_30)
.L_30:
        /*0084*/ 	.word	0x00000008
.L_31:


//--------------------- .nv.info._ZN36_GLOBAL__N__4d3ef2b8_4_k_cu_84434b2b22multiply_dp_gpu_kernelEPdS0_S0_m --------------------------
	.section	.nv.info._ZN36_GLOBAL__N__4d3ef2b8_4_k_cu_84434b2b22multiply_dp_gpu_kernelEPdS0_S0_m,"",@"SHT_CUDA_INFO"
	.sectionflags	@""
	.align	4


	//----- nvinfo : EIATTR_CUDA_API_VERSION
	.align		4
        /*0000*/ 	.byte	0x04, 0x37
        /*0002*/ 	.short	(.L_33 - .L_32)
.L_32:
        /*0004*/ 	.word	0x00000082


	//----- nvinfo : EIATTR_KPARAM_INFO
	.align		4
.L_33:
        /*0008*/ 	.byte	0x04, 0x17
        /*000a*/ 	.short	(.L_35 - .L_34)
.L_34:
        /*000c*/ 	.word	0x00000000
        /*0010*/ 	.short	0x0003
        /*0012*/ 	.short	0x0018
        /*0014*/ 	.byte	0x00, 0xf0, 0x21, 0x00


	//----- nvinfo : EIATTR_KPARAM_INFO
	.align		4
.L_35:
        /*0018*/ 	.byte	0x04, 0x17
        /*001a*/ 	.short	(.L_37 - .L_36)
.L_36:
        /*001c*/ 	.word	0x00000000
        /*0020*/ 	.short	0x0002
        /*0022*/ 	.short	0x0010
        /*0024*/ 	.byte	0x00, 0xf5, 0x21, 0x00


	//----- nvinfo : EIATTR_KPARAM_INFO
	.align		4
.L_37:
        /*0028*/ 	.byte	0x04, 0x17
        /*002a*/ 	.short	(.L_39 - .L_38)
.L_38:
        /*002c*/ 	.word	0x00000000
        /*0030*/ 	.short	0x0001
        /*0032*/ 	.short	0x0008
        /*0034*/ 	.byte	0x00, 0xf5, 0x21, 0x00


	//----- nvinfo : EIATTR_KPARAM_INFO
	.align		4
.L_39:
        /*0038*/ 	.byte	0x04, 0x17
        /*003a*/ 	.short	(.L_41 - .L_40)
.L_40:
        /*003c*/ 	.word	0x00000000
        /*0040*/ 	.short	0x0000
        /*0042*/ 	.short	0x0000
        /*0044*/ 	.byte	0x00, 0xf5, 0x21, 0x00


	//----- nvinfo : EIATTR_SPARSE_MMA_MASK
	.align		4
.L_41:
        /*0048*/ 	.byte	0x03, 0x50
        /*004a*/ 	.short	0x0000


	//----- nvinfo : EIATTR_MAXREG_COUNT
	.align		4
        /*004c*/ 	.byte	0x03, 0x1b
        /*004e*/ 	.short	0x00ff


	//----- nvinfo : EIATTR_MERCURY_ISA_VERSION
	.align		4
        /*0050*/ 	.byte	0x03, 0x5f
        /*0052*/ 	.short	0x0101


	//----- nvinfo : EIATTR_VRC_CTA_INIT_COUNT
	.align		4
        /*0054*/ 	.byte	0x02, 0x4a
	.zero		1
	.zero		1


	//----- nvinfo : EIATTR_EXIT_INSTR_OFFSETS
	.align		4
        /*0058*/ 	.byte	0x04, 0x1c
        /*005a*/ 	.short	(.L_43 - .L_42)


	//   ....[0]....
.L_42:
        /*005c*/ 	.word	0x000000f0


	//   ....[1]....
        /*0060*/ 	.word	0x00000bf0


	//----- nvinfo : EIATTR_CBANK_PARAM_SIZE
	.align		4
.L_43:
        /*0064*/ 	.byte	0x03, 0x19
        /*0066*/ 	.short	0x0020


	//----- nvinfo : EIATTR_PARAM_CBANK
	.align		4
        /*0068*/ 	.byte	0x04, 0x0a
        /*006a*/ 	.short	(.L_45 - .L_44)
	.align		4
.L_44:
        /*006c*/ 	.word	index@(.nv.constant0._ZN36_GLOBAL__N__4d3ef2b8_4_k_cu_84434b2b22multiply_dp_gpu_kernelEPdS0_S0_m)
        /*0070*/ 	.short	0x0380
        /*0072*/ 	.short	0x0020


	//----- nvinfo : EIATTR_SW_WAR
	.align		4
.L_45:
        /*0074*/ 	.byte	0x04, 0x36
        /*0076*/ 	.short	(.L_47 - .L_46)
.L_46:
        /*0078*/ 	.word	0x00000008
.L_47:


//--------------------- .nv.callgraph             --------------------------
	.section	.nv.callgraph,"",@"SHT_CUDA_CALLGRAPH"
	.align	4
	.sectionentsize	8
	.align		4
        /*0000*/ 	.word	0x00000000
	.align		4
        /*0004*/ 	.word	0xffffffff
	.align		4
        /*0008*/ 	.word	0x00000000
	.align		4
        /*000c*/ 	.word	0xfffffffe
	.align		4
        /*0010*/ 	.word	0x00000000
	.align		4
        /*0014*/ 	.word	0xfffffffd
	.align		4
        /*0018*/ 	.word	0x00000000
	.align		4
        /*001c*/ 	.word	0xfffffffc


//--------------------- .text._ZN36_GLOBAL__N__4d3ef2b8_4_k_cu_84434b2b29multiply_dp_gpu_shared_kernelEPdS0_S0_m --------------------------
	.section	.text._ZN36_GLOBAL__N__4d3ef2b8_4_k_cu_84434b2b29multiply_dp_gpu_shared_kernelEPdS0_S0_m,"ax",@progbits
	.align	128
.text._ZN36_GLOBAL__N__4d3ef2b8_4_k_cu_84434b2b29multiply_dp_gpu_shared_kernelEPdS0_S0_m:
        .type           _ZN36_GLOBAL__N__4d3ef2b8_4_k_cu_84434b2b29multiply_dp_gpu_shared_kernelEPdS0_S0_m,@function
        .size           _ZN36_GLOBAL__N__4d3ef2b8_4_k_cu_84434b2b29multiply_dp_gpu_shared_kernelEPdS0_S0_m,(.L_x_20 - _ZN36_GLOBAL__N__4d3ef2b8_4_k_cu_84434b2b29multiply_dp_gpu_shared_kernelEPdS0_S0_m)
        .other          _ZN36_GLOBAL__N__4d3ef2b8_4_k_cu_84434b2b29multiply_dp_gpu_shared_kernelEPdS0_S0_m,@"STO_CUDA_ENTRY STV_DEFAULT"
_ZN36_GLOBAL__N__4d3ef2b8_4_k_cu_84434b2b29multiply_dp_gpu_shared_kernelEPdS0_S0_m:
[----:B------:R-:W-:Y:S01]  /*0000*/  LDC R1, c[0x0][0x37c] ;  /* 0x0000df00ff017b82 */ /* 0x000fe20000000800 */
[----:B------:R-:W0:Y:S07]  /*0010*/  S2R R16, SR_TID.Y ;  /* 0x0000000000107919 */ /* 0x000e2e0000002200 */
[----:B------:R-:W0:Y:S01]  /*0020*/  LDC R2, c[0x0][0x364] ;  /* 0x0000d900ff027b82 */ /* 0x000e220000000800 */
[----:B------:R-:W1:Y:S01]  /*0030*/  LDCU.64 UR8, c[0x0][0x398] ;  /* 0x00007300ff0877ac */ /* 0x000e620008000a00 */
[----:B------:R-:W2:Y:S06]  /*0040*/  S2R R24, SR_TID.X ;  /* 0x0000000000187919 */ /* 0x000eac0000002100 */
[----:B------:R-:W0:Y:S08]  /*0050*/  S2UR UR4, SR_CTAID.Y ;  /* 0x00000000000479c3 */ /* 0x000e300000002600 */
[----:B------:R-:W2:Y:S08]  /*0060*/  S2UR UR7, SR_CTAID.X ;  /* 0x00000000000779c3 */ /* 0x000eb00000002500 */
[----:B------:R-:W2:Y:S01]  /*0070*/  LDC R0, c[0x0][0x360] ;  /* 0x0000d800ff007b82 */ /* 0x000ea20000000800 */
[----:B0-----:R-:W-:-:S02]  /*0080*/  IMAD R18, R2, UR4, R16 ;  /* 0x0000000402127c24 */ /* 0x001fc4000f8e0210 */
[----:B--2---:R-:W-:-:S05]  /*0090*/  IMAD R3, R0, UR7, R24 ;  /* 0x0000000700037c24 */ /* 0x004fca000f8e0218 */
[----:B------:R-:W-:-:S04]  /*00a0*/  ISETP.GT.U32.AND P0, PT, R18, R3, PT ;  /* 0x000000031200720c */ /* 0x000fc80003f04070 */
[----:B------:R-:W-:-:S04]  /*00b0*/  ISETP.GT.U32.AND.EX P0, PT, RZ, RZ, PT, P0 ;  /* 0x000000ffff00720c */ /* 0x000fc80003f04100 */
[----:B------:R-:W-:-:S04]  /*00c0*/  SEL R4, R18, R3, P0 ;  /* 0x0000000312047207 */ /* 0x000fc80000000000 */
[----:B-1----:R-:W-:-:S04]  /*00d0*/  ISETP.GE.U32.AND P0, PT, R4, UR8, PT ;  /* 0x0000000804007c0c */ /* 0x002fc8000bf06070 */
[----:B------:R-:W-:-:S13]  /*00e0*/  ISETP.GE.U32.AND.EX P0, PT, RZ, UR9, PT, P0 ;  /* 0x00000009ff007c0c */ /* 0x000fda000bf06100 */
[----:B------:R-:W-:Y:S05]  /*00f0*/  @P0 EXIT ;  /* 0x000000000000094d */ /* 0x000fea0003800000 */
[----:B------:R-:W0:Y:S01]  /*0100*/  I2F.F64.U32 R6, R0 ;  /* 0x0000000000067312 */ /* 0x000e220000201800 */
[----:B------:R-:W-:Y:S01]  /*0110*/  IMAD.MOV.U32 R4, RZ, RZ, 0x1 ;  /* 0x00000001ff047424 */ /* 0x000fe200078e00ff */
[----:B------:R-:W1:Y:S06]  /*0120*/  LDCU.64 UR4, c[0x0][0x398] ;  /* 0x00007300ff0477ac */ /* 0x000e6c0008000a00 */
[----:B0-----:R-:W0:Y:S02]  /*0130*/  MUFU.RCP64H R5, R7 ;  /* 0x0000000700057308 */ /* 0x001e240000001800 */
[----:B0-----:R-:W-:-:S08]  /*0140*/  DFMA R8, -R6, R4, 1 ;  /* 0x3ff000000608742b */ /* 0x001fd00000000104 */
[----:B------:R-:W-:-:S08]  /*0150*/  DFMA R8, R8, R8, R8 ;  /* 0x000000080808722b */ /* 0x000fd00000000008 */
[----:B------:R-:W-:Y:S02]  /*0160*/  DFMA R4, R4, R8, R4 ;  /* 0x000000080404722b */ /* 0x000fe40000000004 */
[----:B-1----:R-:W0:Y:S06]  /*0170*/  I2F.F64.U64 R8, UR4 ;  /* 0x0000000400087d12 */ /* 0x002e2c0008301800 */
[----:B------:R-:W-:-:S08]  /*0180*/  DFMA R10, -R6, R4, 1 ;  /* 0x3ff00000060a742b */ /* 0x000fd00000000104 */
[----:B------:R-:W-:Y:S01]  /*0190*/  DFMA R10, R4, R10, R4 ;  /* 0x0000000a040a722b */ /* 0x000fe20000000004 */
[----:B0-----:R-:W-:-:S07]  /*01a0*/  FSETP.GEU.AND P1, PT, |R9|, 6.5827683646048100446e-37, PT ;  /* 0x036000000900780b */ /* 0x001fce0003f2e200 */
[----:B------:R-:W-:-:S08]  /*01b0*/  DMUL R20, R8, R10 ;  /* 0x0000000a08147228 */ /* 0x000fd00000000000 */
[----:B------:R-:W-:-:S08]  /*01c0*/  DFMA R4, -R6, R20, R8 ;  /* 0x000000140604722b */ /* 0x000fd00000000108 */
[----:B------:R-:W-:-:S10]  /*01d0*/  DFMA R20, R10, R4, R20 ;  /* 0x000000040a14722b */ /* 0x000fd40000000014 */
[----:B------:R-:W-:-:S05]  /*01e0*/  FFMA R4, RZ, R7, R21 ;  /* 0x00000007ff047223 */ /* 0x000fca0000000015 */
[----:B------:R-:W-:-:S13]  /*01f0*/  FSETP.GT.AND P0, PT, |R4|, 1.469367938527859385e-39, PT ;  /* 0x001000000400780b */ /* 0x000fda0003f04200 */
[----:B------:R-:W-:Y:S05]  /*0200*/  @P0 BRA P1, `(.L_x_0) ;  /* 0x0000000000080947 */ /* 0x000fea0000800000 */
[----:B------:R-:W-:-:S07]  /*0210*/  MOV R12, 0x230 ;  /* 0x00000230000c7802 */ /* 0x000fce0000000f00 */
[----:B------:R-:W-:Y:S05]  /*0220*/  CALL.REL.NOINC `($__internal_0_$__cuda_sm20_div_rn_f64_full) ;  /* 0x0000000800307944 */ /* 0x000fea0003c00000 */
.L_x_0:
[----:B------:R-:W0:Y:S01]  /*0230*/  F2I.U64.F64.CEIL R20, R20 ;  /* 0x0000001400147311 */ /* 0x000e220000309800 */
[----:B------:R-:W1:Y:S01]  /*0240*/  LDCU.64 UR8, c[0x0][0x358] ;  /* 0x00006b00ff0877ac */ /* 0x000e620008000a00 */
[----:B------:R-:W-:Y:S02]  /*0250*/  CS2R R30, SRZ ;  /* 0x00000000001e7805 */ /* 0x000fe4000001ff00 */
[----:B0-----:R-:W-:-:S04]  /*0260*/  ISETP.NE.U32.AND P0, PT, R20, RZ, PT ;  /* 0x000000ff1400720c */ /* 0x001fc80003f05070 */
[----:B------:R-:W-:-:S13]  /*0270*/  ISETP.NE.AND.EX P0, PT, R21, RZ, PT, P0 ;  /* 0x000000ff1500720c */ /* 0x000fda0003f05300 */
[----:B-1----:R-:W-:Y:S05]  /*0280*/  @!P0 BRA `(.L_x_1) ;  /* 0x0000000400f88947 */ /* 0x002fea0003800000 */
[----:B------:R-:W0:Y:S01]  /*0290*/  S2UR UR6, SR_CgaCtaId ;  /* 0x00000000000679c3 */ /* 0x000e220000008800 */
[----:B------:R-:W1:Y:S01]  /*02a0*/  LDCU.64 UR10, c[0x0][0x398] ;  /* 0x00007300ff0a77ac */ /* 0x000e620008000a00 */
[----:B------:R-:W-:Y:S01]  /*02b0*/  LOP3.LUT R4, R0, 0x7, RZ, 0xc0, !PT ;  /* 0x0000000700047812 */ /* 0x000fe200078ec0ff */
[----:B------:R-:W-:Y:S01]  /*02c0*/  IMAD.MOV.U32 R25, RZ, RZ, RZ ;  /* 0x000000ffff197224 */ /* 0x000fe200078e00ff */
[----:B------:R-:W-:Y:S01]  /*02d0*/  CS2R R30, SRZ ;  /* 0x00000000001e7805 */ /* 0x000fe2000001ff00 */
[----:B------:R-:W-:Y:S01]  /*02e0*/  UMOV UR4, 0x400 ;  /* 0x0000040000047882 */ /* 0x000fe20000000000 */
[----:B------:R-:W-:Y:S01]  /*02f0*/  IMAD.MOV.U32 R17, RZ, RZ, RZ ;  /* 0x000000ffff117224 */ /* 0x000fe200078e00ff */
[----:B------:R-:W-:Y:S01]  /*0300*/  UIADD3 UR5, UPT, UPT, UR4, 0x2000, URZ ;  /* 0x0000200004057890 */ /* 0x000fe2000fffe0ff */
[----:B------:R-:W-:Y:S02]  /*0310*/  VIADD R6, R4, 0xffffffff ;  /* 0xffffffff04067836 */ /* 0x000fe40000000000 */
[----:B------:R-:W-:-:S03]  /*0320*/  IMAD.WIDE.U32 R4, R0, UR7, R24 ;  /* 0x0000000700047c25 */ /* 0x000fc6000f8e0018 */
[----:B------:R-:W-:Y:S01]  /*0330*/  ISETP.GE.U32.AND P2, PT, R6, 0x3, PT ;  /* 0x000000030600780c */ /* 0x000fe20003f46070 */
[----:B-1----:R-:W-:Y:S02]  /*0340*/  IMAD R5, R5, UR10, RZ ;  /* 0x0000000a05057c24 */ /* 0x002fe4000f8e02ff */
[----:B------:R-:W-:Y:S01]  /*0350*/  IMAD.WIDE.U32 R22, R4, UR10, R16 ;  /* 0x0000000a04167c25 */ /* 0x000fe2000f8e0010 */
[----:B0-----:R-:W-:-:S03]  /*0360*/  ULEA UR4, UR6, UR4, 0x18 ;  /* 0x0000000406047291 */ /* 0x001fc6000f8ec0ff */
[----:B------:R-:W-:Y:S01]  /*0370*/  IMAD R17, R4, UR11, R5 ;  /* 0x0000000b04117c24 */ /* 0x000fe2000f8e0205 */
[----:B------:R-:W-:Y:S01]  /*0380*/  ULEA UR5, UR6, UR5, 0x18 ;  /* 0x0000000506057291 */ /* 0x000fe2000f8ec0ff */
[----:B------:R-:W-:Y:S02]  /*0390*/  LOP3.LUT R5, R0, 0x7f8, RZ, 0xc0, !PT ;  /* 0x000007f800057812 */ /* 0x000fe400078ec0ff */
[----:B------:R-:W-:Y:S01]  /*03a0*/  IMAD.IADD R17, R23, 0x1, R17 ;  /* 0x0000000117117824 */ /* 0x000fe200078e0211 */
[----:B------:R-:W-:Y:S01]  /*03b0*/  LEA R4, R16, UR4, 0x3 ;  /* 0x0000000410047c11 */ /* 0x000fe2000f8e18ff */
[----:B------:R-:W-:Y:S01]  /*03c0*/  UMOV UR4, URZ ;  /* 0x000000ff00047c82 */ /* 0x000fe20008000000 */
[----:B------:R-:W-:Y:S01]  /*03d0*/  LEA R6, R24, UR5, 0x8 ;  /* 0x0000000518067c11 */ /* 0x000fe2000f8e40ff */
[----:B------:R-:W-:Y:S02]  /*03e0*/  UMOV UR5, URZ ;  /* 0x000000ff00057c82 */ /* 0x000fe40008000000 */
[----:B------:R-:W-:-:S02]  /*03f0*/  VIADD R7, R4, 0x400 ;  /* 0x0000040004077836 */ /* 0x000fc40000000000 */
[----:B------:R-:W-:-:S07]  /*0400*/  IMAD R16, R16, 0x8, R6 ;  /* 0x0000000810107824 */ /* 0x000fce00078e0206 */
.L_x_7:
[----:B0-----:R-:W0:Y:S01]  /*0410*/  LDCU.64 UR10, c[0x0][0x398] ;  /* 0x00007300ff0a77ac */ /* 0x001e220008000a00 */
[----:B------:R-:W-:Y:S02]  /*0420*/  IMAD.MOV.U32 R12, RZ, RZ, R24 ;  /* 0x000000ffff0c7224 */ /* 0x000fe400078e0018 */
[----:B------:R-:W-:Y:S01]  /*0430*/  IMAD.MOV.U32 R13, RZ, RZ, RZ ;  /* 0x000000ffff0d7224 */ /* 0x000fe200078e00ff */
[----:B------:R-:W1:Y:S01]  /*0440*/  LDCU.128 UR12, c[0x0][0x380] ;  /* 0x00007000ff0c77ac */ /* 0x000e620008000c00 */
[C---:B------:R-:W-:Y:S02]  /*0450*/  IMAD R9, R0.reuse, UR5, RZ ;  /* 0x0000000500097c24 */ /* 0x040fe4000f8e02ff */
[----:B------:R-:W-:-:S04]  /*0460*/  IMAD.WIDE.U32 R12, R0, UR4, R12 ;  /* 0x00000004000c7c25 */ /* 0x000fc8000f8e000c */
[----:B------:R-:W-:Y:S02]  /*0470*/  IMAD.IADD R10, R13, 0x1, R9 ;  /* 0x000000010d0a7824 */ /* 0x000fe400078e0209 */
[----:B------:R-:W-:Y:S02]  /*0480*/  IMAD.MOV.U32 R8, RZ, RZ, R22 ;  /* 0x000000ffff087224 */ /* 0x000fe400078e0016 */
[----:B------:R-:W-:Y:S02]  /*0490*/  IMAD.MOV.U32 R9, RZ, RZ, R17 ;  /* 0x000000ffff097224 */ /* 0x000fe400078e0011 */
[----:B------:R-:W-:Y:S02]  /*04a0*/  IMAD.MOV.U32 R19, RZ, RZ, RZ ;  /* 0x000000ffff137224 */ /* 0x000fe400078e00ff */
[----:B0-----:R-:W-:Y:S02]  /*04b0*/  IMAD R13, R10, UR10, RZ ;  /* 0x0000000a0a0d7c24 */ /* 0x001fe4000f8e02ff */
[----:B------:R-:W-:-:S04]  /*04c0*/  IMAD.WIDE.U32 R10, R2, UR4, R8 ;  /* 0x00000004020a7c25 */ /* 0x000fc8000f8e0008 */
[----:B------:R-:W-:-:S04]  /*04d0*/  IMAD.WIDE.U32 R8, R12, UR10, R18 ;  /* 0x0000000a0c087c25 */ /* 0x000fc8000f8e0012 */
[----:B------:R-:W-:Y:S01]  /*04e0*/  IMAD R13, R12, UR11, R13 ;  /* 0x0000000b0c0d7c24 */ /* 0x000fe2000f8e020d */
[----:B-1----:R-:W-:Y:S01]  /*04f0*/  LEA R14, P0, R8, UR12, 0x3 ;  /* 0x0000000c080e7c11 */ /* 0x002fe2000f8018ff */
[----:B------:R-:W-:Y:S01]  /*0500*/  IMAD R15, R2, UR5, RZ ;  /* 0x00000005020f7c24 */ /* 0x000fe2000f8e02ff */
[----:B------:R-:W-:Y:S01]  /*0510*/  LEA R12, P1, R10, UR14, 0x3 ;  /* 0x0000000e0a0c7c11 */ /* 0x000fe2000f8218ff */
[----:B------:R-:W-:Y:S02]  /*0520*/  IMAD.IADD R9, R9, 0x1, R13 ;  /* 0x0000000109097824 */ /* 0x000fe400078e020d */
[----:B------:R-:W-:-:S03]  /*0530*/  IMAD.IADD R11, R11, 0x1, R15 ;  /* 0x000000010b0b7824 */ /* 0x000fc600078e020f */
[----:B------:R-:W-:Y:S02]  /*0540*/  LEA.HI.X R15, R8, UR13, R9, 0x3, P0 ;  /* 0x0000000d080f7c11 */ /* 0x000fe400080f1c09 */
[----:B------:R-:W-:-:S04]  /*0550*/  LEA.HI.X R13, R10, UR15, R11, 0x3, P1 ;  /* 0x0000000f0a0d7c11 */ /* 0x000fc800088f1c0b */
[----:B------:R-:W2:Y:S04]  /*0560*/  LDG.E.64 R14, desc[UR8][R14.64] ;  /* 0x000000080e0e7981 */ /* 0x000ea8000c1e1b00 */
[----:B------:R-:W3:Y:S01]  /*0570*/  LDG.E.64 R12, desc[UR8][R12.64] ;  /* 0x000000080c0c7981 */ /* 0x000ee2000c1e1b00 */
[----:B------:R-:W-:Y:S01]  /*0580*/  ISETP.GE.U32.AND P1, PT, R0, 0x8, PT ;  /* 0x000000080000780c */ /* 0x000fe20003f26070 */
[----:B------:R-:W-:Y:S01]  /*0590*/  UIADD3 UR4, UP0, UPT, UR4, 0x1, URZ ;  /* 0x0000000104047890 */ /* 0x000fe2000ff1e0ff */
[----:B------:R-:W-:-:S03]  /*05a0*/  IMAD R9, R24, 0x100, R4 ;  /* 0x0000010018097824 */ /* 0x000fc600078e0204 */
[----:B------:R-:W-:Y:S02]  /*05b0*/  UIADD3.X UR5, UPT, UPT, URZ, UR5, URZ, UP0, !UPT ;  /* 0x00000005ff057290 */ /* 0x000fe400087fe4ff */
[----:B------:R-:W-:-:S04]  /*05c0*/  ISETP.NE.U32.AND P0, PT, R20, UR4, PT ;  /* 0x0000000414007c0c */ /* 0x000fc8000bf05070 */
[----:B------:R-:W-:Y:S01]  /*05d0*/  ISETP.NE.AND.EX P0, PT, R21, UR5, PT, P0 ;  /* 0x0000000515007c0c */ /* 0x000fe2000bf05300 */
[----:B--2---:R0:W-:Y:S04]  /*05e0*/  STS.64 [R9], R14 ;  /* 0x0000000e09007388 */ /* 0x0041e80000000a00 */
[----:B---3--:R0:W-:Y:S01]  /*05f0*/  STS.64 [R16], R12 ;  /* 0x0000000c10007388 */ /* 0x0081e20000000a00 */
[----:B------:R-:W-:Y:S06]  /*0600*/  BAR.SYNC.DEFER_BLOCKING 0x0 ;  /* 0x0000000000007b1d */ /* 0x000fec0000010000 */
[----:B------:R-:W-:Y:S05]  /*0610*/  @!P1 BRA `(.L_x_2) ;  /* 0x0000000000809947 */ /* 0x000fea0003800000 */
[----:B------:R-:W-:Y:S02]  /*0620*/  VIADD R19, R6, 0x20 ;  /* 0x0000002006137836 */ /* 0x000fe40000000000 */
[----:B------:R-:W-:Y:S02]  /*0630*/  IMAD.MOV.U32 R26, RZ, RZ, R7 ;  /* 0x000000ffff1a7224 */ /* 0x000fe400078e0007 */
[----:B------:R-:W-:Y:S02]  /*0640*/  IMAD.MOV.U32 R27, RZ, RZ, R5 ;  /* 0x000000ffff1b7224 */ /* 0x000fe400078e0005 */
[----:B------:R-:W-:-:S07]  /*0650*/  IMAD.MOV.U32 R28, RZ, RZ, RZ ;  /* 0x000000ffff1c7224 */ /* 0x000fce00078e00ff */
.L_x_3:
[----:B0-----:R-:W-:Y:S01]  /*0660*/  LDS.64 R8, [R26+-0x400] ;  /* 0xfffc00001a087984 */ /* 0x001fe20000000a00 */
[----:B------:R-:W-:-:S03]  /*0670*/  IADD3 R27, P1, PT, R27, -0x8, RZ ;  /* 0xfffffff81b1b7810 */ /* 0x000fc60007f3e0ff */
[----:B------:R-:W0:Y:S01]  /*0680*/  LDS.128 R12, [R19+-0x20] ;  /* 0xffffe000130c7984 */ /* 0x000e220000000c00 */
[----:B------:R-:W-:Y:S02]  /*0690*/  IADD3.X R28, PT, PT, R28, -0x1, RZ, P1, !PT ;  /* 0xffffffff1c1c7810 */ /* 0x000fe40000ffe4ff */
[----:B------:R-:W-:Y:S01]  /*06a0*/  ISETP.NE.U32.AND P1, PT, R27, RZ, PT ;  /* 0x000000ff1b00720c */ /* 0x000fe20003f25070 */
[----:B------:R-:W1:Y:S03]  /*06b0*/  LDS.64 R34, [R26+-0x300] ;  /* 0xfffd00001a227984 */ /* 0x000e660000000a00 */
[----:B------:R-:W-:Y:S01]  /*06c0*/  ISETP.NE.AND.EX P1, PT, R28, RZ, PT, P1 ;  /* 0x000000ff1c00720c */ /* 0x000fe20003f25310 */
[----:B------:R-:W-:Y:S01]  /*06d0*/  LDS.64 R32, [R26+-0x200] ;  /* 0xfffe00001a207984 */ /* 0x000fe20000000a00 */
[----:B0-----:R-:W-:-:S03]  /*06e0*/  DFMA R12, R8, R12, R30 ;  /* 0x0000000c080c722b */ /* 0x001fc6000000001e */
[----:B------:R-:W0:Y:S04]  /*06f0*/  LDS.128 R8, [R19+-0x10] ;  /* 0xfffff00013087984 */ /* 0x000e280000000c00 */
[----:B------:R-:W2:Y:S01]  /*0700*/  LDS.64 R30, [R26+-0x100] ;  /* 0xffff00001a1e7984 */ /* 0x000ea20000000a00 */
[----:B-1----:R-:W-:-:S03]  /*0710*/  DFMA R14, R34, R14, R12 ;  /* 0x0000000e220e722b */ /* 0x002fc6000000000c */
[----:B------:R-:W-:Y:S05]  /*0720*/  LDS.64 R34, [R26] ;  /* 0x000000001a227984 */ /* 0x000fea0000000a00 */
[----:B0-----:R-:W-:Y:S02]  /*0730*/  DFMA R8, R32, R8, R14 ;  /* 0x000000082008722b */ /* 0x001fe4000000000e */
[----:B------:R-:W0:Y:S04]  /*0740*/  LDS.128 R12, [R19] ;  /* 0x00000000130c7984 */ /* 0x000e280000000c00 */
[----:B------:R-:W1:Y:S02]  /*0750*/  LDS.64 R32, [R26+0x100] ;  /* 0x000100001a207984 */ /* 0x000e640000000a00 */
[----:B--2---:R-:W-:-:S02]  /*0760*/  DFMA R10, R30, R10, R8 ;  /* 0x0000000a1e0a722b */ /* 0x004fc40000000008 */
[----:B------:R-:W-:Y:S06]  /*0770*/  LDS.64 R30, [R26+0x200] ;  /* 0x000200001a1e7984 */ /* 0x000fec0000000a00 */
[----:B0-----:R-:W-:Y:S02]  /*0780*/  DFMA R34, R34, R12, R10 ;  /* 0x0000000c2222722b */ /* 0x001fe4000000000a */
[----:B------:R0:W2:Y:S04]  /*0790*/  LDS.128 R8, [R19+0x10] ;  /* 0x0000100013087984 */ /* 0x0000a80000000c00 */
[----:B------:R3:W4:Y:S02]  /*07a0*/  LDS.64 R12, [R26+0x300] ;  /* 0x000300001a0c7984 */ /* 0x0007240000000a00 */
[----:B-1----:R-:W-:Y:S01]  /*07b0*/  DFMA R14, R32, R14, R34 ;  /* 0x0000000e200e722b */ /* 0x002fe20000000022 */
[----:B0-----:R-:W-:-:S02]  /*07c0*/  VIADD R19, R19, 0x40 ;  /* 0x0000004013137836 */ /* 0x001fc40000000000 */
[----:B---3--:R-:W-:-:S05]  /*07d0*/  VIADD R26, R26, 0x800 ;  /* 0x000008001a1a7836 */ /* 0x008fca0000000000 */
[----:B--2---:R-:W-:-:S08]  /*07e0*/  DFMA R30, R30, R8, R14 ;  /* 0x000000081e1e722b */ /* 0x004fd0000000000e */
[----:B----4-:R-:W-:Y:S01]  /*07f0*/  DFMA R30, R12, R10, R30 ;  /* 0x0000000a0c1e722b */ /* 0x010fe2000000001e */
[----:B------:R-:W-:Y:S10]  /*0800*/  @P1 BRA `(.L_x_3) ;  /* 0xfffffffc00941947 */ /* 0x000ff4000383ffff */
[----:B------:R-:W-:-:S07]  /*0810*/  IMAD.MOV.U32 R19, RZ, RZ, R5 ;  /* 0x000000ffff137224 */ /* 0x000fce00078e0005 */
.L_x_2:
[----:B------:R-:W-:-:S13]  /*0820*/  LOP3.LUT P1, RZ, R0, 0x7, RZ, 0xc0, !PT ;  /* 0x0000000700ff7812 */ /* 0x000fda000782c0ff */
[----:B------:R-:W-:Y:S05]  /*0830*/  @!P1 BRA `(.L_x_4) ;  /* 0x0000000000849947 */ /* 0x000fea0003800000 */
[----:B------:R-:W-:Y:S05]  /*0840*/  @!P2 BRA `(.L_x_5) ;  /* 0x000000000034a947 */ /* 0x000fea0003800000 */
[C---:B------:R-:W-:Y:S02]  /*0850*/  IMAD R36, R19.reuse, 0x100, R4 ;  /* 0x0000010013247824 */ /* 0x040fe400078e0204 */
[C---:B------:R-:W-:Y:S02]  /*0860*/  IMAD R37, R19.reuse, 0x8, R6 ;  /* 0x0000000813257824 */ /* 0x040fe400078e0206 */
[----:B------:R-:W-:Y:S01]  /*0870*/  VIADD R19, R19, 0x4 ;  /* 0x0000000413137836 */ /* 0x000fe20000000000 */
[----:B------:R-:W-:Y:S04]  /*0880*/  LDS.64 R34, [R36] ;  /* 0x0000000024227984 */ /* 0x000fe80000000a00 */
[----:B0-----:R-:W0:Y:S04]  /*0890*/  LDS.128 R8, [R37] ;  /* 0x0000000025087984 */ /* 0x001e280000000c00 */
[----:B------:R-:W1:Y:S04]  /*08a0*/  LDS.64 R32, [R36+0x100] ;  /* 0x0001000024207984 */ /* 0x000e680000000a00 */
[----:B------:R-:W-:Y:S04]  /*08b0*/  LDS.64 R28, [R36+0x200] ;  /* 0x00020000241c7984 */ /* 0x000fe80000000a00 */
[----:B------:R-:W2:Y:S04]  /*08c0*/  LDS.128 R12, [R37+0x10] ;  /* 0x00001000250c7984 */ /* 0x000ea80000000c00 */
[----:B------:R-:W3:Y:S01]  /*08d0*/  LDS.64 R26, [R36+0x300] ;  /* 0x00030000241a7984 */ /* 0x000ee20000000a00 */
[----:B0-----:R-:W-:-:S08]  /*08e0*/  DFMA R8, R34, R8, R30 ;  /* 0x000000082208722b */ /* 0x001fd0000000001e */
[----:B-1----:R-:W-:-:S08]  /*08f0*/  DFMA R8, R32, R10, R8 ;  /* 0x0000000a2008722b */ /* 0x002fd00000000008 */
[----:B--2---:R-:W-:-:S08]  /*0900*/  DFMA R8, R28, R12, R8 ;  /* 0x0000000c1c08722b */ /* 0x004fd00000000008 */
[----:B---3--:R-:W-:-:S11]  /*0910*/  DFMA R30, R26, R14, R8 ;  /* 0x0000000e1a1e722b */ /* 0x008fd60000000008 */
.L_x_5:
[----:B------:R-:W-:-:S04]  /*0920*/  LOP3.LUT R8, R0, 0x3, RZ, 0xc0, !PT ;  /* 0x0000000300087812 */ /* 0x000fc800078ec0ff */
[----:B------:R-:W-:-:S13]  /*0930*/  ISETP.NE.AND P1, PT, R8, RZ, PT ;  /* 0x000000ff0800720c */ /* 0x000fda0003f25270 */
[----:B------:R-:W-:Y:S05]  /*0940*/  @!P1 BRA `(.L_x_4) ;  /* 0x0000000000409947 */ /* 0x000fea0003800000 */
[----:B------:R-:W-:Y:S02]  /*0950*/  ISETP.NE.AND P1, PT, R8, 0x1, PT ;  /* 0x000000010800780c */ /* 0x000fe40003f25270 */
[----:B------:R-:W-:-:S11]  /*0960*/  LOP3.LUT P3, RZ, R0, 0x1, RZ, 0xc0, !PT ;  /* 0x0000000100ff7812 */ /* 0x000fd6000786c0ff */
[----:B------:R-:W-:Y:S05]  /*0970*/  @!P1 BRA `(.L_x_6) ;  /* 0x0000000000209947 */ /* 0x000fea0003800000 */
[C---:B------:R-:W-:Y:S02]  /*0980*/  IMAD R10, R19.reuse, 0x8, R6 ;  /* 0x00000008130a7824 */ /* 0x040fe400078e0206 */
[C---:B------:R-:W-:Y:S02]  /*0990*/  IMAD R26, R19.reuse, 0x100, R4 ;  /* 0x00000100131a7824 */ /* 0x040fe400078e0204 */
[----:B------:R-:W-:Y:S02]  /*09a0*/  VIADD R19, R19, 0x2 ;  /* 0x0000000213137836 */ /* 0x000fe40000000000 */
[----:B0-----:R-:W-:Y:S04]  /*09b0*/  LDS.128 R8, [R10] ;  /* 0x000000000a087984 */ /* 0x001fe80000000c00 */
[----:B------:R-:W0:Y:S04]  /*09c0*/  LDS.64 R14, [R26] ;  /* 0x000000001a0e7984 */ /* 0x000e280000000a00 */
[----:B------:R-:W1:Y:S01]  /*09d0*/  LDS.64 R12, [R26+0x100] ;  /* 0x000100001a0c7984 */ /* 0x000e620000000a00 */
[----:B0-----:R-:W-:-:S08]  /*09e0*/  DFMA R8, R14, R8, R30 ;  /* 0x000000080e08722b */ /* 0x001fd0000000001e */
[----:B-1----:R-:W-:-:S11]  /*09f0*/  DFMA R30, R12, R10, R8 ;  /* 0x0000000a0c1e722b */ /* 0x002fd60000000008 */
.L_x_6:
[C---:B------:R-:W-:Y:S02]  /*0a00*/  @P3 IMAD R8, R19.reuse, 0x100, R4 ;  /* 0x0000010013083824 */ /* 0x040fe400078e0204 */
[----:B------:R-:W-:-:S04]  /*0a10*/  @P3 IMAD R10, R19, 0x8, R6 ;  /* 0x00000008130a3824 */ /* 0x000fc800078e0206 */
[----:B0-----:R-:W-:Y:S04]  /*0a20*/  @P3 LDS.64 R8, [R8] ;  /* 0x0000000008083984 */ /* 0x001fe80000000a00 */
[----:B------:R-:W0:Y:S02]  /*0a30*/  @P3 LDS.64 R10, [R10] ;  /* 0x000000000a0a3984 */ /* 0x000e240000000a00 */
[----:B0-----:R-:W-:-:S11]  /*0a40*/  @P3 DFMA R30, R8, R10, R30 ;  /* 0x0000000a081e322b */ /* 0x001fd6000000001e */
.L_x_4:
[----:B------:R-:W-:Y:S06]  /*0a50*/  BAR.SYNC.DEFER_BLOCKING 0x0 ;  /* 0x0000000000007b1d */ /* 0x000fec0000010000 */
[----:B------:R-:W-:Y:S05]  /*0a60*/  @P0 BRA `(.L_x_7) ;  /* 0xfffffff800680947 */ /* 0x000fea000383ffff */
.L_x_1:
[----:B------:R-:W1:Y:S01]  /*0a70*/  LDCU.128 UR12, c[0x0][0x390] ;  /* 0x00007200ff0c77ac */ /* 0x000e620008000c00 */
[----:B------:R-:W-:Y:S02]  /*0a80*/  IMAD.MOV.U32 R19, RZ, RZ, RZ ;  /* 0x000000ffff137224 */ /* 0x000fe400078e00ff */
[----:B-1----:R-:W-:-:S04]  /*0a90*/  IMAD.WIDE.U32 R4, R3, UR14, R18 ;  /* 0x0000000e03047c25 */ /* 0x002fc8000f8e0012 */
[----:B------:R-:W-:Y:S01]  /*0aa0*/  IMAD R3, R3, UR15, R5 ;  /* 0x0000000f03037c24 */ /* 0x000fe2000f8e0205 */
[----:B------:R-:W-:-:S04]  /*0ab0*/  LEA R2, P0, R4, UR12, 0x3 ;  /* 0x0000000c04027c11 */ /* 0x000fc8000f8018ff */
[----:B------:R-:W-:-:S05]  /*0ac0*/  LEA.HI.X R3, R4, UR13, R3, 0x3, P0 ;  /* 0x0000000d04037c11 */ /* 0x000fca00080f1c03 */
[----:B------:R-:W-:Y:S01]  /*0ad0*/  STG.E.64 desc[UR8][R2.64], R30 ;  /* 0x0000001e02007986 */ /* 0x000fe2000c101b08 */
[----:B------:R-:W-:Y:S05]  /*0ae0*/  EXIT ;  /* 0x000000000000794d */ /* 0x000fea0003800000 */
        .weak           $__internal_0_$__cuda_sm20_div_rn_f64_full
        .type           $__internal_0_$__cuda_sm20_div_rn_f64_full,@function
        .size           $__internal_0_$__cuda_sm20_div_rn_f64_full,(.L_x_20 - $__internal_0_$__cuda_sm20_div_rn_f64_full)
$__internal_0_$__cuda_sm20_div_rn_f64_full:
[C---:B------:R-:W-:Y:S01]  /*0af0*/  FSETP.GEU.AND P0, PT, |R7|.reuse, 1.469367938527859385e-39, PT ;  /* 0x001000000700780b */ /* 0x040fe20003f0e200 */
[----:B------:R-:W-:Y:S01]  /*0b00*/  IMAD.MOV.U32 R14, RZ, RZ, 0x1 ;  /* 0x00000001ff0e7424 */ /* 0x000fe200078e00ff */
[C---:B------:R-:W-:Y:S01]  /*0b10*/  LOP3.LUT R4, R7.reuse, 0x800fffff, RZ, 0xc0, !PT ;  /* 0x800fffff07047812 */ /* 0x040fe200078ec0ff */
[----:B------:R-:W-:Y:S01]  /*0b20*/  IMAD.MOV.U32 R19, RZ, RZ, 0x1ca00000 ;  /* 0x1ca00000ff137424 */ /* 0x000fe200078e00ff */
[----:B------:R-:W-:Y:S02]  /*0b30*/  LOP3.LUT R22, R7, 0x7ff00000, RZ, 0xc0, !PT ;  /* 0x7ff0000007167812 */ /* 0x000fe400078ec0ff */
[----:B------:R-:W-:Y:S01]  /*0b40*/  LOP3.LUT R5, R4, 0x3ff00000, RZ, 0xfc, !PT ;  /* 0x3ff0000004057812 */ /* 0x000fe200078efcff */
[----:B------:R-:W-:Y:S01]  /*0b50*/  IMAD.MOV.U32 R4, RZ, RZ, R6 ;  /* 0x000000ffff047224 */ /* 0x000fe200078e0006 */
[----:B------:R-:W-:-:S04]  /*0b60*/  LOP3.LUT R13, R9, 0x7ff00000, RZ, 0xc0, !PT ;  /* 0x7ff00000090d7812 */ /* 0x000fc800078ec0ff */
[----:B------:R-:W-:Y:S01]  /*0b70*/  ISETP.GE.U32.AND P1, PT, R13, R22, PT ;  /* 0x000000160d00720c */ /* 0x000fe20003f26070 */
[----:B------:R-:W-:Y:S01]  /*0b80*/  @!P0 DMUL R4, R6, 8.98846567431157953865e+307 ;  /* 0x7fe0000006048828 */ /* 0x000fe20000000000 */
[----:B------:R-:W-:-:S05]  /*0b90*/  IMAD.MOV.U32 R27, RZ, RZ, R13 ;  /* 0x000000ffff1b7224 */ /* 0x000fca00078e000d */
[----:B------:R-:W0:Y:S02]  /*0ba0*/  MUFU.RCP64H R15, R5 ;  /* 0x00000005000f7308 */ /* 0x000e240000001800 */
[----:B0-----:R-:W-:-:S08]  /*0bb0*/  DFMA R10, R14, -R4, 1 ;  /* 0x3ff000000e0a742b */ /* 0x001fd00000000804 */
[----:B------:R-:W-:-:S08]  /*0bc0*/  DFMA R10, R10, R10, R10 ;  /* 0x0000000a0a0a722b */ /* 0x000fd0000000000a */
[----:B------:R-:W-:Y:S01]  /*0bd0*/  DFMA R14, R14, R10, R14 ;  /* 0x0000000a0e0e722b */ /* 0x000fe2000000000e */
[----:B------:R-:W-:Y:S01]  /*0be0*/  SEL R11, R19, 0x63400000, !P1 ;  /* 0x63400000130b7807 */ /* 0x000fe20004800000 */
[----:B------:R-:W-:Y:S01]  /*0bf0*/  IMAD.MOV.U32 R10, RZ, RZ, R8 ;  /* 0x000000ffff0a7224 */ /* 0x000fe200078e0008 */
[----:B------:R-:W-:Y:S02]  /*0c00*/  FSETP.GEU.AND P1, PT, |R9|, 1.469367938527859385e-39, PT ;  /* 0x001000000900780b */ /* 0x000fe40003f2e200 */
[----:B------:R-:W-:-:S03]  /*0c10*/  LOP3.LUT R11, R11, 0x800fffff, R9, 0xf8, !PT ;  /* 0x800fffff0b0b7812 */ /* 0x000fc600078ef809 */
[----:B------:R-:W-:-:S08]  /*0c20*/  DFMA R20, R14, -R4, 1 ;  /* 0x3ff000000e14742b */ /* 0x000fd00000000804 */
[----:B------:R-:W-:Y:S01]  /*0c30*/  DFMA R14, R14, R20, R14 ;  /* 0x000000140e0e722b */ /* 0x000fe2000000000e */
[----:B------:R-:W-:Y:S10]  /*0c40*/  @P1 BRA `(.L_x_8) ;  /* 0x0000000000201947 */ /* 0x000ff40003800000 */
[----:B------:R-:W-:-:S04]  /*0c50*/  LOP3.LUT R20, R7, 0x7ff00000, RZ, 0xc0, !PT ;  /* 0x7ff0000007147812 */ /* 0x000fc800078ec0ff */
[----:B------:R-:W-:Y:S01]  /*0c60*/  ISETP.GE.U32.AND P1, PT, R13, R20, PT ;  /* 0x000000140d00720c */ /* 0x000fe20003f26070 */
[----:B------:R-:W-:-:S03]  /*0c70*/  IMAD.MOV.U32 R20, RZ, RZ, RZ ;  /* 0x000000ffff147224 */ /* 0x000fc600078e00ff */
[----:B------:R-:W-:-:S04]  /*0c80*/  SEL R21, R19, 0x63400000, !P1 ;  /* 0x6340000013157807 */ /* 0x000fc80004800000 */
[----:B------:R-:W-:-:S04]  /*0c90*/  LOP3.LUT R21, R21, 0x80000000, R9, 0xf8, !PT ;  /* 0x8000000015157812 */ /* 0x000fc800078ef809 */
[----:B------:R-:W-:-:S06]  /*0ca0*/  LOP3.LUT R21, R21, 0x100000, RZ, 0xfc, !PT ;  /* 0x0010000015157812 */ /* 0x000fcc00078efcff */
[----:B------:R-:W-:-:S10]  /*0cb0*/  DFMA R10, R10, 2, -R20 ;  /* 0x400000000a0a782b */ /* 0x000fd40000000814 */
[----:B------:R-:W-:-:S07]  /*0cc0*/  LOP3.LUT R27, R11, 0x7ff00000, RZ, 0xc0, !PT ;  /* 0x7ff000000b1b7812 */ /* 0x000fce00078ec0ff */
.L_x_8:
[----:B------:R-:W-:Y:S01]  /*0cd0*/  IMAD.MOV.U32 R26, RZ, RZ, R22 ;  /* 0x000000ffff1a7224 */ /* 0x000fe200078e0016 */
[----:B------:R-:W-:Y:S01]  /*0ce0*/  @!P0 LOP3.LUT R26, R5, 0x7ff00000, RZ, 0xc0, !PT ;  /* 0x7ff00000051a8812 */ /* 0x000fe200078ec0ff */
[----:B------:R-:W-:Y:S01]  /*0cf0*/  VIADD R28, R27, 0xffffffff ;  /* 0xffffffff1b1c7836 */ /* 0x000fe20000000000 */
[----:B------:R-:W-:-:S03]  /*0d00*/  DMUL R20, R14, R10 ;  /* 0x0000000a0e147228 */ /* 0x000fc60000000000 */
[----:B------:R-:W-:Y:S01]  /*0d10*/  VIADD R29, R26, 0xffffffff ;  /* 0xffffffff1a1d7836 */ /* 0x000fe20000000000 */
[----:B------:R-:W-:-:S04]  /*0d20*/  ISETP.GT.U32.AND P0, PT, R28, 0x7feffffe, PT ;  /* 0x7feffffe1c00780c */ /* 0x000fc80003f04070 */
[----:B------:R-:W-:Y:S01]  /*0d30*/  ISETP.GT.U32.OR P0, PT, R29, 0x7feffffe, P0 ;  /* 0x7feffffe1d00780c */ /* 0x000fe20000704470 */
[----:B------:R-:W-:-:S08]  /*0d40*/  DFMA R22, R20, -R4, R10 ;  /* 0x800000041416722b */ /* 0x000fd0000000000a */
[----:B------:R-:W-:-:S04]  /*0d50*/  DFMA R14, R14, R22, R20 ;  /* 0x000000160e0e722b */ /* 0x000fc80000000014 */
[----:B------:R-:W-:Y:S07]  /*0d60*/  @P0 BRA `(.L_x_9) ;  /* 0x00000000006c0947 */ /* 0x000fee0003800000 */
[----:B------:R-:W-:-:S04]  /*0d70*/  LOP3.LUT R20, R7, 0x7ff00000, RZ, 0xc0, !PT ;  /* 0x7ff0000007147812 */ /* 0x000fc800078ec0ff */
[CC--:B------:R-:W-:Y:S02]  /*0d80*/  VIADDMNMX R8, R13.reuse, -R20.reuse, 0xb9600000, !PT ;  /* 0xb96000000d087446 */ /* 0x0c0fe40007800914 */
[----:B------:R-:W-:Y:S02]  /*0d90*/  ISETP.GE.U32.AND P0, PT, R13, R20, PT ;  /* 0x000000140d00720c */ /* 0x000fe40003f06070 */
[----:B------:R-:W-:Y:S02]  /*0da0*/  VIMNMX R8, PT, PT, R8, 0x46a00000, PT ;  /* 0x46a0000008087848 */ /* 0x000fe40003fe0100 */
[----:B------:R-:W-:-:S05]  /*0db0*/  SEL R13, R19, 0x63400000, !P0 ;  /* 0x63400000130d7807 */ /* 0x000fca0004000000 */
[----:B------:R-:W-:Y:S02]  /*0dc0*/  IMAD.IADD R13, R8, 0x1, -R13 ;  /* 0x00000001080d7824 */ /* 0x000fe400078e0a0d */
[----:B------:R-:W-:Y:S02]  /*0dd0*/  IMAD.MOV.U32 R8, RZ, RZ, RZ ;  /* 0x000000ffff087224 */ /* 0x000fe400078e00ff */
[----:B------:R-:W-:-:S06]  /*0de0*/  VIADD R9, R13, 0x7fe00000 ;  /* 0x7fe000000d097836 */ /* 0x000fcc0000000000 */
[----:B------:R-:W-:-:S10]  /*0df0*/  DMUL R20, R14, R8 ;  /* 0x000000080e147228 */ /* 0x000fd40000000000 */
[----:B------:R-:W-:-:S13]  /*0e00*/  FSETP.GTU.AND P0, PT, |R21|, 1.469367938527859385e-39, PT ;  /* 0x001000001500780b */ /* 0x000fda0003f0c200 */
[----:B------:R-:W-:Y:S05]  /*0e10*/  @P0 BRA `(.L_x_10) ;  /* 0x0000000000940947 */ /* 0x000fea0003800000 */
[----:B------:R-:W-:Y:S01]  /*0e20*/  DFMA R4, R14, -R4, R10 ;  /* 0x800000040e04722b */ /* 0x000fe2000000000a */
[----:B------:R-:W-:-:S09]  /*0e30*/  IMAD.MOV.U32 R8, RZ, RZ, RZ ;  /* 0x000000ffff087224 */ /* 0x000fd200078e00ff */
[C---:B------:R-:W-:Y:S02]  /*0e40*/  FSETP.NEU.AND P0, PT, R5.reuse, RZ, PT ;  /* 0x000000ff0500720b */ /* 0x040fe40003f0d000 */
[----:B------:R-:W-:-:S04]  /*0e50*/  LOP3.LUT R7, R5, 0x80000000, R7, 0x48, !PT ;  /* 0x8000000005077812 */ /* 0x000fc800078e4807 */
[----:B------:R-:W-:-:S07]  /*0e60*/  LOP3.LUT R9, R7, R9, RZ, 0xfc, !PT ;  /* 0x0000000907097212 */ /* 0x000fce00078efcff */
[----:B------:R-:W-:Y:S05]  /*0e70*/  @!P0 BRA `(.L_x_10) ;  /* 0x00000000007c8947 */ /* 0x000fea0003800000 */
[----:B------:R-:W-:Y:S01]  /*0e80*/  IMAD.MOV R5, RZ, RZ, -R13 ;  /* 0x000000ffff057224 */ /* 0x000fe200078e0a0d */
[----:B------:R-:W-:Y:S01]  /*0e90*/  DMUL.RP R8, R14, R8 ;  /* 0x000000080e087228 */ /* 0x000fe20000008000 */
[----:B------:R-:W-:Y:S01]  /*0ea0*/  IMAD.MOV.U32 R4, RZ, RZ, RZ ;  /* 0x000000ffff047224 */ /* 0x000fe200078e00ff */
[----:B------:R-:W-:-:S05]  /*0eb0*/  IADD3 R13, PT, PT, -R13, -0x43300000, RZ ;  /* 0xbcd000000d0d7810 */ /* 0x000fca0007ffe1ff */
[----:B------:R-:W-:-:S03]  /*0ec0*/  DFMA R4, R20, -R4, R14 ;  /* 0x800000041404722b */ /* 0x000fc6000000000e */
[----:B------:R-:W-:-:S07]  /*0ed0*/  LOP3.LUT R7, R9, R7, RZ, 0x3c, !PT ;  /* 0x0000000709077212 */ /* 0x000fce00078e3cff */
[----:B------:R-:W-:-:S04]  /*0ee0*/  FSETP.NEU.AND P0, PT, |R5|, R13, PT ;  /* 0x0000000d0500720b */ /* 0x000fc80003f0d200 */
[----:B------:R-:W-:Y:S02]  /*0ef0*/  FSEL R20, R8, R20, !P0 ;  /* 0x0000001408147208 */ /* 0x000fe40004000000 */
[----:B------:R-:W-:Y:S01]  /*0f00*/  FSEL R21, R7, R21, !P0 ;  /* 0x0000001507157208 */ /* 0x000fe20004000000 */
[----:B------:R-:W-:Y:S06]  /*0f10*/  BRA `(.L_x_10) ;  /* 0x0000000000547947 */ /* 0x000fec0003800000 */
.L_x_9:
[----:B------:R-:W-:-:S14]  /*0f20*/  DSETP.NAN.AND P0, PT, R8, R8, PT ;  /* 0x000000080800722a */ /* 0x000fdc0003f08000 */
[----:B------:R-:W-:Y:S05]  /*0f30*/  @P0 BRA `(.L_x_11) ;  /* 0x0000000000440947 */ /* 0x000fea0003800000 */
[----:B------:R-:W-:-:S14]  /*0f40*/  DSETP.NAN.AND P0, PT, R6, R6, PT ;  /* 0x000000060600722a */ /* 0x000fdc0003f08000 */
[----:B------:R-:W-:Y:S05]  /*0f50*/  @P0 BRA `(.L_x_12) ;  /* 0x0000000000300947 */ /* 0x000fea0003800000 */
[----:B------:R-:W-:Y:S01]  /*0f60*/  ISETP.NE.AND P0, PT, R27, R26, PT ;  /* 0x0000001a1b00720c */ /* 0x000fe20003f05270 */
[----:B------:R-:W-:Y:S02]  /*0f70*/  IMAD.MOV.U32 R20, RZ, RZ, 0x0 ;  /* 0x00000000ff147424 */ /* 0x000fe400078e00ff */
[----:B------:R-:W-:-:S10]  /*0f80*/  IMAD.MOV.U32 R21, RZ, RZ, -0x80000 ;  /* 0xfff80000ff157424 */ /* 0x000fd400078e00ff */
[----:B------:R-:W-:Y:S05]  /*0f90*/  @!P0 BRA `(.L_x_10) ;  /* 0x0000000000348947 */ /* 0x000fea0003800000 */
[----:B------:R-:W-:Y:S02]  /*0fa0*/  ISETP.NE.AND P0, PT, R27, 0x7ff00000, PT ;  /* 0x7ff000001b00780c */ /* 0x000fe40003f05270 */
[----:B------:R-:W-:Y:S02]  /*0fb0*/  LOP3.LUT R21, R9, 0x80000000, R7, 0x48, !PT ;  /* 0x8000000009157812 */ /* 0x000fe400078e4807 */
[----:B------:R-:W-:-:S13]  /*0fc0*/  ISETP.EQ.OR P0, PT, R26, RZ, !P0 ;  /* 0x000000ff1a00720c */ /* 0x000fda0004702670 */
[----:B------:R-:W-:Y:S01]  /*0fd0*/  @P0 LOP3.LUT R4, R21, 0x7ff00000, RZ, 0xfc, !PT ;  /* 0x7ff0000015040812 */ /* 0x000fe200078efcff */
[----:B------:R-:W-:Y:S02]  /*0fe0*/  @!P0 IMAD.MOV.U32 R20, RZ, RZ, RZ ;  /* 0x000000ffff148224 */ /* 0x000fe400078e00ff */
[----:B------:R-:W-:Y:S02]  /*0ff0*/  @P0 IMAD.MOV.U32 R20, RZ, RZ, RZ ;  /* 0x000000ffff140224 */ /* 0x000fe400078e00ff */
[----:B------:R-:W-:Y:S01]  /*1000*/  @P0 IMAD.MOV.U32 R21, RZ, RZ, R4 ;  /* 0x000000ffff150224 */ /* 0x000fe200078e0004 */
[----:B------:R-:W-:Y:S06]  /*1010*/  BRA `(.L_x_10) ;  /* 0x0000000000147947 */ /* 0x000fec0003800000 */
.L_x_12:
[----:B------:R-:W-:Y:S01]  /*1020*/  LOP3.LUT R21, R7, 0x80000, RZ, 0xfc, !PT ;  /* 0x0008000007157812 */ /* 0x000fe200078efcff */
[----:B------:R-:W-:Y:S01]  /*1030*/  IMAD.MOV.U32 R20, RZ, RZ, R6 ;  /* 0x000000ffff147224 */ /* 0x000fe200078e0006 */
[----:B------:R-:W-:Y:S06]  /*1040*/  BRA `(.L_x_10) ;  /* 0x0000000000087947 */ /* 0x000fec0003800000 */
.L_x_11:
[----:B------:R-:W-:Y:S01]  /*1050*/  LOP3.LUT R21, R9, 0x80000, RZ, 0xfc, !PT ;  /* 0x0008000009157812 */ /* 0x000fe200078efcff */
[----:B------:R-:W-:-:S07]  /*1060*/  IMAD.MOV.U32 R20, RZ, RZ, R8 ;  /* 0x000000ffff147224 */ /* 0x000fce00078e0008 */
.L_x_10:
[----:B------:R-:W-:-:S04]  /*1070*/  IMAD.MOV.U32 R13, RZ, RZ, 0x0 ;  /* 0x00000000ff0d7424 */ /* 0x000fc800078e00ff */
[----:B------:R-:W-:Y:S05]  /*1080*/  RET.REL.NODEC R12 `(_ZN36_GLOBAL__N__4d3ef2b8_4_k_cu_84434b2b29multiply_dp_gpu_shared_kernelEPdS0_S0_m) ;  /* 0xffffffec0cdc7950 */ /* 0x000fea0003c3ffff */
.L_x_13:
[----:B------:R-:W-:-:S00]  /*1090*/  BRA `(.L_x_13) ;  /* 0xfffffffc00fc7947 */ /* 0x000fc0000383ffff */
[----:B------:R-:W-:-:S00]  /*10a0*/  NOP ;  /* 0x0000000000007918 */ /* 0x000fc00000000000 */
        /* <DEDUP_REMOVED lines=13> */
.L_x_20:


//--------------------- .text._ZN36_GLOBAL__N__4d3ef2b8_4_k_cu_84434b2b22multiply_dp_gpu_kernelEPdS0_S0_m --------------------------
	.section	.text._ZN36_GLOBAL__N__4d3ef2b8_4_k_cu_84434b2b22multiply_dp_gpu_kernelEPdS0_S0_m,"ax",@progbits
	.align	128
.text._ZN36_GLOBAL__N__4d3ef2b8_4_k_cu_84434b2b22multiply_dp_gpu_kernelEPdS0_S0_m:
        .type           _ZN36_GLOBAL__N__4d3ef2b8_4_k_cu_84434b2b22multiply_dp_gpu_kernelEPdS0_S0_m,@function
        .size           _ZN36_GLOBAL__N__4d3ef2b8_4_k_cu_84434b2b22multiply_dp_gpu_kernelEPdS0_S0_m,(.L_x_22 - _ZN36_GLOBAL__N__4d3ef2b8_4_k_cu_84434b2b22multiply_dp_gpu_kernelEPdS0_S0_m)
        .other          _ZN36_GLOBAL__N__4d3ef2b8_4_k_cu_84434b2b22multiply_dp_gpu_kernelEPdS0_S0_m,@"STO_CUDA_ENTRY STV_DEFAULT"
_ZN36_GLOBAL__N__4d3ef2b8_4_k_cu_84434b2b22multiply_dp_gpu_kernelEPdS0_S0_m:
[----:B------:R-:W-:Y:S01]  /*0000*/  LDC R1, c[0x0][0x37c] ;  /* 0x0000df00ff017b82 */ /* 0x000fe20000000800 */
[----:B------:R-:W0:Y:S07]  /*0010*/  S2R R9, SR_TID.Y ;  /* 0x0000000000097919 */ /* 0x000e2e0000002200 */
[----:B------:R-:W0:Y:S01]  /*0020*/  LDC R8, c[0x0][0x364] ;  /* 0x0000d900ff087b82 */ /* 0x000e220000000800 */
[----:B------:R-:W1:Y:S07]  /*0030*/  S2R R0, SR_TID.X ;  /* 0x0000000000007919 */ /* 0x000e6e0000002100 */
[----:B------:R-:W0:Y:S08]  /*0040*/  S2UR UR4, SR_CTAID.Y ;  /* 0x00000000000479c3 */ /* 0x000e300000002600 */
[----:B------:R-:W1:Y:S08]  /*0050*/  S2UR UR5, SR_CTAID.X ;  /* 0x00000000000579c3 */ /* 0x000e700000002500 */
[----:B------:R-:W1:Y:S08]  /*0060*/  LDC R3, c[0x0][0x360] ;  /* 0x0000d800ff037b82 */ /* 0x000e700000000800 */
[----:B------:R-:W2:Y:S01]  /*0070*/  LDC.64 R10, c[0x0][0x398] ;  /* 0x0000e600ff0a7b82 */ /* 0x000ea20000000a00 */
[----:B0-----:R-:W-:-:S02]  /*0080*/  IMAD R8, R8, UR4, R9 ;  /* 0x0000000408087c24 */ /* 0x001fc4000f8e0209 */
[----:B-1----:R-:W-:-:S05]  /*0090*/  IMAD R3, R3, UR5, R0 ;  /* 0x0000000503037c24 */ /* 0x002fca000f8e0200 */
[----:B------:R-:W-:-:S04]  /*00a0*/  ISETP.GT.U32.AND P0, PT, R8, R3, PT ;  /* 0x000000030800720c */ /* 0x000fc80003f04070 */
[----:B------:R-:W-:-:S04]  /*00b0*/  ISETP.GT.U32.AND.EX P0, PT, RZ, RZ, PT, P0 ;  /* 0x000000ffff00720c */ /* 0x000fc80003f04100 */
[----:B------:R-:W-:-:S04]  /*00c0*/  SEL R5, R8, R3, P0 ;  /* 0x0000000308057207 */ /* 0x000fc80000000000 */
[----:B--2---:R-:W-:-:S04]  /*00d0*/  ISETP.GE.U32.AND P0, PT, R5, R10, PT ;  /* 0x0000000a0500720c */ /* 0x004fc80003f06070 */
[----:B------:R-:W-:-:S13]  /*00e0*/  ISETP.GE.U32.AND.EX P0, PT, RZ, R11, PT, P0 ;  /* 0x0000000bff00720c */ /* 0x000fda0003f06100 */
[----:B------:R-:W-:Y:S05]  /*00f0*/  @P0 EXIT ;  /* 0x000000000000094d */ /* 0x000fea0003800000 */
[C---:B------:R-:W-:Y:S01]  /*0100*/  IADD3 R0, P0, PT, R10.reuse, -0x1, RZ ;  /* 0xffffffff0a007810 */ /* 0x040fe20007f1e0ff */
[----:B------:R-:W-:Y:S01]  /*0110*/  IMAD.WIDE.U32 R6, R3, R10, RZ ;  /* 0x0000000a03067225 */ /* 0x000fe200078e00ff */
[----:B------:R-:W-:Y:S01]  /*0120*/  LOP3.LUT R4, R10, 0x7, RZ, 0xc0, !PT ;  /* 0x000000070a047812 */ /* 0x000fe200078ec0ff */
[----:B------:R-:W0:Y:S01]  /*0130*/  LDCU.64 UR4, c[0x0][0x358] ;  /* 0x00006b00ff0477ac */ /* 0x000e220008000a00 */
[----:B------:R-:W-:Y:S01]  /*0140*/  ISETP.GE.U32.AND P1, PT, R0, 0x7, PT ;  /* 0x000000070000780c */ /* 0x000fe20003f26070 */
[----:B------:R-:W-:Y:S01]  /*0150*/  IMAD.MOV.U32 R5, RZ, RZ, RZ ;  /* 0x000000ffff057224 */ /* 0x000fe200078e00ff */
[----:B------:R-:W-:Y:S01]  /*0160*/  IADD3.X R0, PT, PT, R11, -0x1, RZ, P0, !PT ;  /* 0xffffffff0b007810 */ /* 0x000fe200007fe4ff */
[----:B------:R-:W-:Y:S01]  /*0170*/  IMAD.MOV.U32 R25, RZ, RZ, RZ ;  /* 0x000000ffff197224 */ /* 0x000fe200078e00ff */
[----:B------:R-:W-:Y:S02]  /*0180*/  ISETP.NE.U32.AND P0, PT, R4, RZ, PT ;  /* 0x000000ff0400720c */ /* 0x000fe40003f05070 */
[----:B------:R-:W-:-:S02]  /*0190*/  CS2R R20, SRZ ;  /* 0x0000000000147805 */ /* 0x000fc4000001ff00 */
[----:B------:R-:W-:Y:S01]  /*01a0*/  ISETP.GE.U32.AND.EX P1, PT, R0, RZ, PT, P1 ;  /* 0x000000ff0000720c */ /* 0x000fe20003f26110 */
[----:B------:R-:W-:Y:S01]  /*01b0*/  IMAD R24, R3, R11, R7 ;  /* 0x0000000b03187224 */ /* 0x000fe200078e0207 */
[----:B------:R-:W-:-:S11]  /*01c0*/  ISETP.NE.AND.EX P0, PT, RZ, RZ, PT, P0 ;  /* 0x000000ffff00720c */ /* 0x000fd60003f05300 */
[----:B0-----:R-:W-:Y:S05]  /*01d0*/  @!P1 BRA `(.L_x_14) ;  /* 0x0000000400089947 */ /* 0x001fea0003800000 */
[----:B------:R-:W0:Y:S01]  /*01e0*/  LDCU.128 UR8, c[0x0][0x380] ;  /* 0x00007000ff0877ac */ /* 0x000e220008000c00 */
[----:B------:R-:W1:Y:S01]  /*01f0*/  LDC R25, c[0x0][0x39c] ;  /* 0x0000e700ff197b82 */ /* 0x000e620000000800 */
[C---:B------:R-:W-:Y:S01]  /*0200*/  LOP3.LUT R5, R10.reuse, 0xfffffff8, RZ, 0xc0, !PT ;  /* 0xfffffff80a057812 */ /* 0x040fe200078ec0ff */
[C---:B------:R-:W-:Y:S01]  /*0210*/  IMAD.SHL.U32 R29, R10.reuse, 0x8, RZ ;  /* 0x000000080a1d7824 */ /* 0x040fe200078e00ff */
[C-C-:B------:R-:W-:Y:S02]  /*0220*/  SHF.L.U64.HI R26, R10.reuse, 0x6, R11.reuse ;  /* 0x000000060a1a7819 */ /* 0x140fe4000001020b */
[----:B------:R-:W-:Y:S02]  /*0230*/  CS2R R20, SRZ ;  /* 0x0000000000147805 */ /* 0x000fe4000001ff00 */
[----:B------:R-:W-:Y:S01]  /*0240*/  SHF.L.U64.HI R28, R10, 0x3, R11 ;  /* 0x000000030a1c7819 */ /* 0x000fe2000001020b */
[----:B------:R-:W-:Y:S01]  /*0250*/  IMAD.MOV.U32 R3, RZ, RZ, R5 ;  /* 0x000000ffff037224 */ /* 0x000fe200078e0005 */
[----:B0-----:R-:W-:-:S02]  /*0260*/  LEA R0, P1, R8, UR8, 0x3 ;  /* 0x0000000808007c11 */ /* 0x001fc4000f8218ff */
[----:B------:R-:W-:Y:S02]  /*0270*/  LEA R14, P2, R6, UR10, 0x3 ;  /* 0x0000000a060e7c11 */ /* 0x000fe4000f8418ff */
[----:B------:R-:W-:Y:S02]  /*0280*/  LEA.HI.X R27, R8, UR9, RZ, 0x3, P1 ;  /* 0x00000009081b7c11 */ /* 0x000fe400088f1cff */
[----:B------:R-:W-:Y:S01]  /*0290*/  LEA.HI.X R15, R6, UR11, R24, 0x3, P2 ;  /* 0x0000000b060f7c11 */ /* 0x000fe200090f1c18 */
[----:B-1----:R-:W-:Y:S01]  /*02a0*/  IMAD.MOV.U32 R2, RZ, RZ, R25 ;  /* 0x000000ffff027224 */ /* 0x002fe200078e0019 */
[----:B------:R-:W-:-:S05]  /*02b0*/  IADD3 R14, P1, PT, R14, 0x20, RZ ;  /* 0x000000200e0e7810 */ /* 0x000fca0007f3e0ff */
[----:B------:R-:W-:-:S08]  /*02c0*/  IMAD.X R15, RZ, RZ, R15, P1 ;  /* 0x000000ffff0f7224 */ /* 0x000fd000008e060f */
.L_x_15:
[----:B------:R-:W-:Y:S02]  /*02d0*/  IMAD.MOV.U32 R12, RZ, RZ, R14 ;  /* 0x000000ffff0c7224 */ /* 0x000fe400078e000e */
[----:B------:R-:W-:Y:S02]  /*02e0*/  IMAD.MOV.U32 R13, RZ, RZ, R15 ;  /* 0x000000ffff0d7224 */ /* 0x000fe400078e000f */
[----:B------:R-:W-:Y:S02]  /*02f0*/  IMAD.MOV.U32 R14, RZ, RZ, R0 ;  /* 0x000000ffff0e7224 */ /* 0x000fe400078e0000 */
[----:B------:R-:W-:Y:S01]  /*0300*/  IMAD.MOV.U32 R15, RZ, RZ, R27 ;  /* 0x000000ffff0f7224 */ /* 0x000fe200078e001b */
[----:B------:R-:W2:Y:S01]  /*0310*/  LDG.E.64 R16, desc[UR4][R12.64+-0x20] ;  /* 0xffffe0040c107981 */ /* 0x000ea2000c1e1b00 */
[----:B------:R-:W-:-:S03]  /*0320*/  IADD3 R22, P1, PT, R0, R29, RZ ;  /* 0x0000001d00167210 */ /* 0x000fc60007f3e0ff */
[----:B------:R-:W3:Y:S04]  /*0330*/  LDG.E.64 R18, desc[UR4][R12.64+-0x18] ;  /* 0xffffe8040c127981 */ /* 0x000ee8000c1e1b00 */
[----:B------:R-:W2:Y:S01]  /*0340*/  LDG.E.64 R14, desc[UR4][R14.64] ;  /* 0x000000040e0e7981 */ /* 0x000ea2000c1e1b00 */
[----:B------:R-:W-:Y:S01]  /*0350*/  IMAD.X R23, R27, 0x1, R28, P1 ;  /* 0x000000011b177824 */ /* 0x000fe200008e061c */
[----:B--2---:R-:W-:-:S04]  /*0360*/  DFMA R16, R14, R16, R20 ;  /* 0x000000100e10722b */ /* 0x004fc80000000014 */
[----:B------:R-:W3:Y:S01]  /*0370*/  LDG.E.64 R14, desc[UR4][R22.64] ;  /* 0x00000004160e7981 */ /* 0x000ee2000c1e1b00 */
[----:B------:R-:W-:-:S05]  /*0380*/  IADD3 R20, P1, PT, R22, R29, RZ ;  /* 0x0000001d16147210 */ /* 0x000fca0007f3e0ff */
[----:B------:R-:W-:Y:S01]  /*0390*/  IMAD.X R21, R23, 0x1, R28, P1 ;  /* 0x0000000117157824 */ /* 0x000fe200008e061c */
[----:B---3--:R-:W-:-:S04]  /*03a0*/  DFMA R18, R14, R18, R16 ;  /* 0x000000120e12722b */ /* 0x008fc80000000010 */
[----:B------:R0:W2:Y:S04]  /*03b0*/  LDG.E.64 R14, desc[UR4][R20.64] ;  /* 0x00000004140e7981 */ /* 0x0000a8000c1e1b00 */
[----:B------:R-:W2:Y:S01]  /*03c0*/  LDG.E.64 R16, desc[UR4][R12.64+-0x10] ;  /* 0xfffff0040c107981 */ /* 0x000ea2000c1e1b00 */
[----:B0-----:R-:W-:-:S05]  /*03d0*/  IADD3 R20, P1, PT, R20, R29, RZ ;  /* 0x0000001d14147210 */ /* 0x001fca0007f3e0ff */
[----:B------:R-:W-:Y:S01]  /*03e0*/  IMAD.X R21, R21, 0x1, R28, P1 ;  /* 0x0000000115157824 */ /* 0x000fe200008e061c */
[----:B--2---:R-:W-:-:S04]  /*03f0*/  DFMA R16, R14, R16, R18 ;  /* 0x000000100e10722b */ /* 0x004fc80000000012 */
[----:B------:R0:W2:Y:S04]  /*0400*/  LDG.E.64 R14, desc[UR4][R20.64] ;  /* 0x00000004140e7981 */ /* 0x0000a8000c1e1b00 */
[----:B------:R-:W2:Y:S01]  /*0410*/  LDG.E.64 R18, desc[UR4][R12.64+-0x8] ;  /* 0xfffff8040c127981 */ /* 0x000ea2000c1e1b00 */
[----:B------:R-:W-:-:S05]  /*0420*/  IADD3 R22, P1, PT, R20, R29, RZ ;  /* 0x0000001d14167210 */ /* 0x000fca0007f3e0ff */
[----:B------:R-:W-:Y:S01]  /*0430*/  IMAD.X R23, R21, 0x1, R28, P1 ;  /* 0x0000000115177824 */ /* 0x000fe200008e061c */
[----:B0-----:R-:W-:Y:S01]  /*0440*/  IADD3 R20, P1, PT, R22, R29, RZ ;  /* 0x0000001d16147210 */ /* 0x001fe20007f3e0ff */
[----:B--2---:R-:W-:-:S03]  /*0450*/  DFMA R18, R14, R18, R16 ;  /* 0x000000120e12722b */ /* 0x004fc60000000010 */
[----:B------:R-:W2:Y:S04]  /*0460*/  LDG.E.64 R16, desc[UR4][R22.64] ;  /* 0x0000000416107981 */ /* 0x000ea8000c1e1b00 */
[----:B------:R-:W2:Y:S01]  /*0470*/  LDG.E.64 R14, desc[UR4][R12.64] ;  /* 0x000000040c0e7981 */ /* 0x000ea2000c1e1b00 */
[----:B------:R-:W-:-:S03]  /*0480*/  IMAD.X R21, R23, 0x1, R28, P1 ;  /* 0x0000000117157824 */ /* 0x000fc600008e061c */
[----:B------:R-:W3:Y:S01]  /*0490*/  LDG.E.64 R22, desc[UR4][R12.64+0x10] ;  /* 0x000010040c167981 */ /* 0x000ee2000c1e1b00 */
[----:B--2---:R-:W-:-:S03]  /*04a0*/  DFMA R18, R16, R14, R18 ;  /* 0x0000000e1012722b */ /* 0x004fc60000000012 */
[----:B------:R-:W2:Y:S04]  /*04b0*/  LDG.E.64 R16, desc[UR4][R20.64] ;  /* 0x0000000414107981 */ /* 0x000ea8000c1e1b00 */
[----:B------:R-:W2:Y:S02]  /*04c0*/  LDG.E.64 R14, desc[UR4][R12.64+0x8] ;  /* 0x000008040c0e7981 */ /* 0x000ea4000c1e1b00 */
[----:B--2---:R-:W-:Y:S01]  /*04d0*/  DFMA R14, R16, R14, R18 ;  /* 0x0000000e100e722b */ /* 0x004fe20000000012 */
[----:B------:R-:W-:-:S05]  /*04e0*/  IADD3 R16, P1, PT, R20, R29, RZ ;  /* 0x0000001d14107210 */ /* 0x000fca0007f3e0ff */
[----:B------:R-:W-:Y:S01]  /*04f0*/  IMAD.X R17, R21, 0x1, R28, P1 ;  /* 0x0000000115117824 */ /* 0x000fe200008e061c */
[----:B------:R-:W-:-:S04]  /*0500*/  IADD3 R18, P1, PT, R16, R29, RZ ;  /* 0x0000001d10127210 */ /* 0x000fc80007f3e0ff */
[----:B------:R-:W3:Y:S01]  /*0510*/  LDG.E.64 R20, desc[UR4][R16.64] ;  /* 0x0000000410147981 */ /* 0x000ee2000c1e1b00 */
[----:B------:R-:W-:-:S06]  /*0520*/  IMAD.X R19, R17, 0x1, R28, P1 ;  /* 0x0000000111137824 */ /* 0x000fcc00008e061c */
[----:B------:R-:W2:Y:S04]  /*0530*/  LDG.E.64 R18, desc[UR4][R18.64] ;  /* 0x0000000412127981 */ /* 0x000ea8000c1e1b00 */
[----:B------:R-:W2:Y:S01]  /*0540*/  LDG.E.64 R16, desc[UR4][R12.64+0x18] ;  /* 0x000018040c107981 */ /* 0x000ea2000c1e1b00 */
[----:B------:R-:W-:-:S04]  /*0550*/  IADD3 R3, P1, PT, R3, -0x8, RZ ;  /* 0xfffffff803037810 */ /* 0x000fc80007f3e0ff */
[----:B------:R-:W-:Y:S02]  /*0560*/  IADD3.X R2, PT, PT, R2, -0x1, RZ, P1, !PT ;  /* 0xffffffff02027810 */ /* 0x000fe40000ffe4ff */
[----:B------:R-:W-:-:S04]  /*0570*/  ISETP.NE.U32.AND P1, PT, R3, RZ, PT ;  /* 0x000000ff0300720c */ /* 0x000fc80003f25070 */
[----:B------:R-:W-:Y:S02]  /*0580*/  ISETP.NE.AND.EX P1, PT, R2, RZ, PT, P1 ;  /* 0x000000ff0200720c */ /* 0x000fe40003f25310 */
[----:B------:R-:W-:-:S05]  /*0590*/  LEA R0, P2, R10, R0, 0x6 ;  /* 0x000000000a007211 */ /* 0x000fca00078430ff */
[----:B------:R-:W-:Y:S01]  /*05a0*/  IMAD.X R27, R27, 0x1, R26, P2 ;  /* 0x000000011b1b7824 */ /* 0x000fe200010e061a */
[----:B---3--:R-:W-:Y:S01]  /*05b0*/  DFMA R20, R20, R22, R14 ;  /* 0x000000161414722b */ /* 0x008fe2000000000e */
[----:B------:R-:W-:-:S05]  /*05c0*/  IADD3 R14, P3, PT, R12, 0x40, RZ ;  /* 0x000000400c0e7810 */ /* 0x000fca0007f7e0ff */
[----:B------:R-:W-:Y:S02]  /*05d0*/  IMAD.X R15, RZ, RZ, R13, P3 ;  /* 0x000000ffff0f7224 */ /* 0x000fe400018e060d */
[----:B--2---:R-:W-:Y:S01]  /*05e0*/  DFMA R20, R18, R16, R20 ;  /* 0x000000101214722b */ /* 0x004fe20000000014 */
[----:B------:R-:W-:Y:S10]  /*05f0*/  @P1 BRA `(.L_x_15) ;  /* 0xfffffffc00341947 */ /* 0x000ff4000383ffff */
.L_x_14:
[----:B------:R-:W-:Y:S05]  /*0600*/  @!P0 BRA `(.L_x_16) ;  /* 0x0000000400608947 */ /* 0x000fea0003800000 */
[----:B------:R-:W-:Y:S02]  /*0610*/  ISETP.GE.U32.AND P1, PT, R4, 0x4, PT ;  /* 0x000000040400780c */ /* 0x000fe40003f26070 */
[----:B------:R-:W-:Y:S02]  /*0620*/  LOP3.LUT R0, R10, 0x3, RZ, 0xc0, !PT ;  /* 0x000000030a007812 */ /* 0x000fe400078ec0ff */
[----:B------:R-:W-:Y:S02]  /*0630*/  ISETP.GE.U32.AND.EX P1, PT, RZ, RZ, PT, P1 ;  /* 0x000000ffff00720c */ /* 0x000fe40003f26110 */
[----:B------:R-:W-:-:S04]  /*0640*/  ISETP.NE.U32.AND P0, PT, R0, RZ, PT ;  /* 0x000000ff0000720c */ /* 0x000fc80003f05070 */
[----:B------:R-:W-:-:S07]  /*0650*/  ISETP.NE.AND.EX P0, PT, RZ, RZ, PT, P0 ;  /* 0x000000ffff00720c */ /* 0x000fce0003f05300 */
[----:B------:R-:W-:Y:S06]  /*0660*/  @!P1 BRA `(.L_x_17) ;  /* 0x00000000008c9947 */ /* 0x000fec0003800000 */
[----:B------:R-:W0:Y:S01]  /*0670*/  LDCU.128 UR8, c[0x0][0x380] ;  /* 0x00007000ff0877ac */ /* 0x000e220008000c00 */
[----:B------:R-:W-:Y:S01]  /*0680*/  IMAD R12, R25, R10, RZ ;  /* 0x0000000a190c7224 */ /* 0x000fe200078e02ff */
[C---:B------:R-:W-:Y:S01]  /*0690*/  IADD3 R4, P1, PT, R5.reuse, R6, RZ ;  /* 0x0000000605047210 */ /* 0x040fe20007f3e0ff */
[----:B------:R-:W-:Y:S02]  /*06a0*/  IMAD.MOV.U32 R9, RZ, RZ, RZ ;  /* 0x000000ffff097224 */ /* 0x000fe400078e00ff */
[C---:B------:R-:W-:Y:S02]  /*06b0*/  IMAD R15, R5.reuse, R11, R12 ;  /* 0x0000000b050f7224 */ /* 0x040fe400078e020c */
[----:B------:R-:W-:-:S04]  /*06c0*/  IMAD.WIDE.U32 R2, R5, R10, R8 ;  /* 0x0000000a05027225 */ /* 0x000fc800078e0008 */
[----:B------:R-:W-:Y:S02]  /*06d0*/  IMAD.X R13, R25, 0x1, R24, P1 ;  /* 0x00000001190d7824 */ /* 0x000fe400008e0618 */
[----:B------:R-:W-:Y:S01]  /*06e0*/  IMAD.IADD R3, R3, 0x1, R15 ;  /* 0x0000000103037824 */ /* 0x000fe200078e020f */
[----:B0-----:R-:W-:Y:S02]  /*06f0*/  LEA R12, P2, R4, UR10, 0x3 ;  /* 0x0000000a040c7c11 */ /* 0x001fe4000f8418ff */
[----:B------:R-:W-:Y:S02]  /*0700*/  LEA R26, P1, R2, UR8, 0x3 ;  /* 0x00000008021a7c11 */ /* 0x000fe4000f8218ff */
[----:B------:R-:W-:Y:S02]  /*0710*/  LEA.HI.X R13, R4, UR11, R13, 0x3, P2 ;  /* 0x0000000b040d7c11 */ /* 0x000fe400090f1c0d */
[----:B------:R-:W-:-:S03]  /*0720*/  LEA.HI.X R27, R2, UR9, R3, 0x3, P1 ;  /* 0x00000009021b7c11 */ /* 0x000fc600088f1c03 */
[----:B------:R-:W2:Y:S04]  /*0730*/  LDG.E.64 R18, desc[UR4][R12.64] ;  /* 0x000000040c127981 */ /* 0x000ea8000c1e1b00 */
[----:B------:R-:W2:Y:S01]  /*0740*/  LDG.E.64 R22, desc[UR4][R26.64] ;  /* 0x000000041a167981 */ /* 0x000ea2000c1e1b00 */
[----:B------:R-:W-:-:S04]  /*0750*/  IMAD.WIDE.U32 R14, R10, 0x8, RZ ;  /* 0x000000080a0e7825 */ /* 0x000fc800078e00ff */
[----:B------:R-:W-:Y:S01]  /*0760*/  IMAD.SHL.U32 R3, R11, 0x8, RZ ;  /* 0x000000080b037824 */ /* 0x000fe200078e00ff */
[----:B------:R-:W-:-:S03]  /*0770*/  IADD3 R16, P1, PT, R26, R14, RZ ;  /* 0x0000000e1a107210 */ /* 0x000fc60007f3e0ff */
[----:B------:R-:W-:-:S04]  /*0780*/  IMAD.IADD R15, R15, 0x1, R3 ;  /* 0x000000010f0f7824 */ /* 0x000fc800078e0203 */
[----:B------:R-:W-:Y:S01]  /*0790*/  IMAD.X R17, R15, 0x1, R27, P1 ;  /* 0x000000010f117824 */ /* 0x000fe200008e061b */
[-C--:B------:R-:W-:Y:S01]  /*07a0*/  IADD3 R2, P1, PT, R16, R14.reuse, RZ ;  /* 0x0000000e10027210 */ /* 0x080fe20007f3e0ff */
[----:B------:R-:W3:Y:S04]  /*07b0*/  LDG.E.64 R26, desc[UR4][R12.64+0x10] ;  /* 0x000010040c1a7981 */ /* 0x000ee8000c1e1b00 */
[----:B------:R-:W-:Y:S01]  /*07c0*/  IMAD.X R3, R17, 0x1, R15, P1 ;  /* 0x0000000111037824 */ /* 0x000fe200008e060f */
[----:B------:R-:W-:-:S04]  /*07d0*/  IADD3 R14, P1, PT, R2, R14, RZ ;  /* 0x0000000e020e7210 */ /* 0x000fc80007f3e0ff */
[----:B------:R-:W3:Y:S01]  /*07e0*/  LDG.E.64 R28, desc[UR4][R2.64] ;  /* 0x00000004021c7981 */ /* 0x000ee2000c1e1b00 */
[----:B------:R-:W-:-:S06]  /*07f0*/  IMAD.X R15, R3, 0x1, R15, P1 ;  /* 0x00000001030f7824 */ /* 0x000fcc00008e060f */
[----:B------:R-:W4:Y:S04]  /*0800*/  LDG.E.64 R14, desc[UR4][R14.64] ;  /* 0x000000040e0e7981 */ /* 0x000f28000c1e1b00 */
[----:B------:R-:W4:Y:S01]  /*0810*/  LDG.E.64 R2, desc[UR4][R12.64+0x18] ;  /* 0x000018040c027981 */ /* 0x000f22000c1e1b00 */
[----:B--2---:R-:W-:-:S03]  /*0820*/  DFMA R20, R22, R18, R20 ;  /* 0x000000121614722b */ /* 0x004fc60000000014 */
[----:B------:R-:W2:Y:S04]  /*0830*/  LDG.E.64 R18, desc[UR4][R12.64+0x8] ;  /* 0x000008040c127981 */ /* 0x000ea8000c1e1b00 */
[----:B------:R-:W2:Y:S01]  /*0840*/  LDG.E.64 R22, desc[UR4][R16.64] ;  /* 0x0000000410167981 */ /* 0x000ea2000c1e1b00 */
[----:B------:R-:W-:-:S05]  /*0850*/  IADD3 R5, P1, PT, R5, 0x4, RZ ;  /* 0x0000000405057810 */ /* 0x000fca0007f3e0ff */
[----:B------:R-:W-:Y:S01]  /*0860*/  IMAD.X R25, RZ, RZ, R25, P1 ;  /* 0x000000ffff197224 */ /* 0x000fe200008e0619 */
[----:B--2---:R-:W-:-:S08]  /*0870*/  DFMA R18, R22, R18, R20 ;  /* 0x000000121612722b */ /* 0x004fd00000000014 */
[----:B---3--:R-:W-:-:S08]  /*0880*/  DFMA R18, R28, R26, R18 ;  /* 0x0000001a1c12722b */ /* 0x008fd00000000012 */
[----:B----4-:R-:W-:-:S11]  /*0890*/  DFMA R20, R14, R2, R18 ;  /* 0x000000020e14722b */ /* 0x010fd60000000012 */
.L_x_17:
[----:B------:R-:W-:Y:S05]  /*08a0*/  @!P0 BRA `(.L_x_16) ;  /* 0x0000000000b88947 */ /* 0x000fea0003800000 */
[----:B------:R-:W-:Y:S02]  /*08b0*/  ISETP.NE.U32.AND P1, PT, R0, 0x1, PT ;  /* 0x000000010000780c */ /* 0x000fe40003f25070 */
[----:B------:R-:W-:Y:S02]  /*08c0*/  LOP3.LUT R2, R10, 0x1, RZ, 0xc0, !PT ;  /* 0x000000010a027812 */ /* 0x000fe400078ec0ff */
[----:B------:R-:W-:Y:S02]  /*08d0*/  ISETP.NE.AND.EX P1, PT, RZ, RZ, PT, P1 ;  /* 0x000000ffff00720c */ /* 0x000fe40003f25310 */
[----:B------:R-:W-:-:S04]  /*08e0*/  ISETP.NE.U32.AND P0, PT, R2, 0x1, PT ;  /* 0x000000010200780c */ /* 0x000fc80003f05070 */
[----:B------:R-:W-:-:S07]  /*08f0*/  ISETP.NE.U32.AND.EX P0, PT, RZ, RZ, PT, P0 ;  /* 0x000000ffff00720c */ /* 0x000fce0003f05100 */
[----:B------:R-:W-:Y:S06]  /*0900*/  @!P1 BRA `(.L_x_18) ;  /* 0x00000000005c9947 */ /* 0x000fec0003800000 */
[----:B------:R-:W0:Y:S01]  /*0910*/  LDCU.128 UR8, c[0x0][0x380] ;  /* 0x00007000ff0877ac */ /* 0x000e220008000c00 */
[----:B------:R-:W-:Y:S01]  /*0920*/  IMAD R0, R25, R10, RZ ;  /* 0x0000000a19007224 */ /* 0x000fe200078e02ff */
[C---:B------:R-:W-:Y:S01]  /*0930*/  IADD3 R4, P1, PT, R5.reuse, R6, RZ ;  /* 0x0000000605047210 */ /* 0x040fe20007f3e0ff */
[----:B------:R-:W-:Y:S02]  /*0940*/  IMAD.MOV.U32 R14, RZ, RZ, R8 ;  /* 0x000000ffff0e7224 */ /* 0x000fe400078e0008 */
        /* <DEDUP_REMOVED lines=8> */
[----:B------:R-:W-:Y:S02]  /*09d0*/  LEA.HI.X R13, R14, UR9, R13, 0x3, P1 ;  /* 0x000000090e0d7c11 */ /* 0x000fe400088f1c0d */
[C---:B------:R-:W-:Y:S01]  /*09e0*/  LEA R14, P1, R10.reuse, R12, 0x3 ;  /* 0x0000000c0a0e7211 */ /* 0x040fe200078218ff */
[----:B------:R-:W2:Y:S04]  /*09f0*/  LDG.E.64 R18, desc[UR4][R2.64] ;  /* 0x0000000402127981 */ /* 0x000ea8000c1e1b00 */
[----:B------:R-:W2:Y:S01]  /*0a00*/  LDG.E.64 R16, desc[UR4][R12.64] ;  /* 0x000000040c107981 */ /* 0x000ea2000c1e1b00 */
[----:B------:R-:W-:-:S03]  /*0a10*/  LEA.HI.X R15, R10, R13, R11, 0x3, P1 ;  /* 0x0000000d0a0f7211 */ /* 0x000fc600008f1c0b */
[----:B------:R-:W3:Y:S04]  /*0a20*/  LDG.E.64 R22, desc[UR4][R2.64+0x8] ;  /* 0x0000080402167981 */ /* 0x000ee8000c1e1b00 */
[----:B------:R-:W3:Y:S01]  /*0a30*/  LDG.E.64 R14, desc[UR4][R14.64] ;  /* 0x000000040e0e7981 */ /* 0x000ee2000c1e1b00 */
[----:B------:R-:W-:-:S05]  /*0a40*/  IADD3 R5, P1, PT, R5, 0x2, RZ ;  /* 0x0000000205057810 */ /* 0x000fca0007f3e0ff */
[----:B------:R-:W-:Y:S01]  /*0a50*/  IMAD.X R25, RZ, RZ, R25, P1 ;  /* 0x000000ffff197224 */ /* 0x000fe200008e0619 */
[----:B--2---:R-:W-:-:S08]  /*0a60*/  DFMA R16, R16, R18, R20 ;  /* 0x000000121010722b */ /* 0x004fd00000000014 */
[----:B---3--:R-:W-:-:S11]  /*0a70*/  DFMA R20, R22, R14, R16 ;  /* 0x0000000e1614722b */ /* 0x008fd60000000010 */
.L_x_18:
[----:B------:R-:W-:Y:S05]  /*0a80*/  @P0 BRA `(.L_x_16) ;  /* 0x0000000000400947 */ /* 0x000fea0003800000 */
[----:B------:R-:W0:Y:S01]  /*0a90*/  LDCU.128 UR8, c[0x0][0x380] ;  /* 0x00007000ff0877ac */ /* 0x000e220008000c00 */
[----:B------:R-:W-:Y:S01]  /*0aa0*/  IMAD.MOV.U32 R2, RZ, RZ, R8 ;  /* 0x000000ffff027224 */ /* 0x000fe200078e0008 */
[----:B------:R-:W-:Y:S01]  /*0ab0*/  IADD3 R0, P0, PT, R5, R6, RZ ;  /* 0x0000000605007210 */ /* 0x000fe20007f1e0ff */
[----:B------:R-:W-:Y:S02]  /*0ac0*/  IMAD.MOV.U32 R3, RZ, RZ, RZ ;  /* 0x000000ffff037224 */ /* 0x000fe400078e00ff */
[-C--:B------:R-:W-:Y:S02]  /*0ad0*/  IMAD R4, R25, R10.reuse, RZ ;  /* 0x0000000a19047224 */ /* 0x080fe400078e02ff */
[----:B------:R-:W-:-:S04]  /*0ae0*/  IMAD.WIDE.U32 R2, R5, R10, R2 ;  /* 0x0000000a05027225 */ /* 0x000fc800078e0002 */
[----:B------:R-:W-:Y:S02]  /*0af0*/  IMAD R5, R5, R11, R4 ;  /* 0x0000000b05057224 */ /* 0x000fe400078e0204 */
[----:B------:R-:W-:Y:S02]  /*0b00*/  IMAD.X R25, R25, 0x1, R24, P0 ;  /* 0x0000000119197824 */ /* 0x000fe400000e0618 */
[----:B------:R-:W-:Y:S01]  /*0b10*/  IMAD.IADD R3, R3, 0x1, R5 ;  /* 0x0000000103037824 */ /* 0x000fe200078e0205 */
[----:B0-----:R-:W-:Y:S02]  /*0b20*/  LEA R4, P1, R0, UR10, 0x3 ;  /* 0x0000000a00047c11 */ /* 0x001fe4000f8218ff */
[----:B------:R-:W-:Y:S02]  /*0b30*/  LEA R10, P0, R2, UR8, 0x3 ;  /* 0x00000008020a7c11 */ /* 0x000fe4000f8018ff */
[----:B------:R-:W-:Y:S02]  /*0b40*/  LEA.HI.X R5, R0, UR11, R25, 0x3, P1 ;  /* 0x0000000b00057c11 */ /* 0x000fe400088f1c19 */
[----:B------:R-:W-:-:S04]  /*0b50*/  LEA.HI.X R11, R2, UR9, R3, 0x3, P0 ;  /* 0x00000009020b7c11 */ /* 0x000fc800080f1c03 */
[----:B------:R-:W2:Y:S04]  /*0b60*/  LDG.E.64 R4, desc[UR4][R4.64] ;  /* 0x0000000404047981 */ /* 0x000ea8000c1e1b00 */
[----:B------:R-:W2:Y:S02]  /*0b70*/  LDG.E.64 R2, desc[UR4][R10.64] ;  /* 0x000000040a027981 */ /* 0x000ea4000c1e1b00 */
[----:B--2---:R-:W-:-:S11]  /*0b80*/  DFMA R20, R2, R4, R20 ;  /* 0x000000040214722b */ /* 0x004fd60000000014 */
.L_x_16:
[----:B------:R-:W0:Y:S01]  /*0b90*/  LDCU.64 UR6, c[0x0][0x390] ;  /* 0x00007200ff0677ac */ /* 0x000e220008000a00 */
[----:B------:R-:W-:-:S05]  /*0ba0*/  IADD3 R6, P0, PT, R8, R6, RZ ;  /* 0x0000000608067210 */ /* 0x000fca0007f1e0ff */
[----:B------:R-:W-:Y:S01]  /*0bb0*/  IMAD.X R3, RZ, RZ, R24, P0 ;  /* 0x000000ffff037224 */ /* 0x000fe200000e0618 */
[----:B0-----:R-:W-:-:S04]  /*0bc0*/  LEA R2, P0, R6, UR6, 0x3 ;  /* 0x0000000606027c11 */ /* 0x001fc8000f8018ff */
[----:B------:R-:W-:-:S05]  /*0bd0*/  LEA.HI.X R3, R6, UR7, R3, 0x3, P0 ;  /* 0x0000000706037c11 */ /* 0x000fca00080f1c03 */
[----:B------:R-:W-:Y:S01]  /*0be0*/  STG.E.64 desc[UR4][R2.64], R20 ;  /* 0x0000001402007986 */ /* 0x000fe2000c101b04 */
[----:B------:R-:W-:Y:S05]  /*0bf0*/  EXIT ;  /* 0x000000000000794d */ /* 0x000fea0003800000 */
.L_x_19:
        /* <DEDUP_REMOVED lines=16> */
.L_x_22:


//--------------------- .nv.shared._ZN36_GLOBAL__N__4d3ef2b8_4_k_cu_84434b2b29multiply_dp_gpu_shared_kernelEPdS0_S0_m --------------------------
	.section	.nv.shared._ZN36_GLOBAL__N__4d3ef2b8_4_k_cu_84434b2b29multiply_dp_gpu_shared_kernelEPdS0_S0_m,"aw",@nobits
	.sectionflags	@""
	.align	8
.nv.shared._ZN36_GLOBAL__N__4d3ef2b8_4_k_cu_84434b2b29multiply_dp_gpu_shared_kernelEPdS0_S0_m:
	.zero		17408


//--------------------- .nv.shared.reserved.0     --------------------------
	.section	.nv.shared.reserved.0,"aw",@nobits
	.weak		__nv_reservedSMEM_offset_0_alias
	.size		__nv_reservedSMEM_offset_0_alias, 0, 64
	.other		__nv_reservedSMEM_offset_0_alias,@"STO_CUDA_RESERVED_SHARED STV_DEFAULT"
__nv_reservedSMEM_offset_0_alias:
	.zero		0
	.zero		64


//--------------------- .nv.constant0._ZN36_GLOBAL__N__4d3ef2b8_4_k_cu_84434b2b29multiply_dp_gpu_shared_kernelEPdS0_S0_m --------------------------
	.section	.nv.constant0._ZN36_GLOBAL__N__4d3ef2b8_4_k_cu_84434b2b29multiply_dp_gpu_shared_kernelEPdS0_S0_m,"a",@progbits
	.sectionflags	@""
	.align	4
.nv.constant0._ZN36_GLOBAL__N__4d3ef2b8_4_k_cu_84434b2b29multiply_dp_gpu_shared_kernelEPdS0_S0_m:
	.zero		928


//--------------------- .nv.constant0._ZN36_GLOBAL__N__4d3ef2b8_4_k_cu_84434b2b22multiply_dp_gpu_kernelEPdS0_S0_m --------------------------
	.section	.nv.constant0._ZN36_GLOBAL__N__4d3ef2b8_4_k_cu_84434b2b22multiply_dp_gpu_kernelEPdS0_S0_m,"a",@progbits
	.sectionflags	@""
	.align	4
.nv.constant0._ZN36_GLOBAL__N__4d3ef2b8_4_k_cu_84434b2b22multiply_dp_gpu_kernelEPdS0_S0_m:
	.zero		928


//--------------------- SYMBOLS --------------------------

	.type		.nv.reservedSmem.offset0,@object
	.size		.nv.reservedSmem.offset0,0x4
	.type		.nv.reservedSmem.cap,@object
	.size		.nv.reservedSmem.cap,0x4
